//
// Generated by NVIDIA NVVM Compiler
//
// Compiler Build ID: CL-36424714
// Cuda compilation tools, release 13.0, V13.0.88
// Based on NVVM 20.0.0
//

.version 9.0
.target sm_100
.address_size 64

	// .globl	_Z7maxpoolPfS_iiii
// _ZZ7maxpoolPfS_iiiiE2Ns has been demoted
// _ZZ6fully1PfPKfS_iiS_E4F_ds has been demoted
// _ZZ6fully2PfPKfS_iiS_E4F_ds has been demoted
// _ZZ6fully3PfPKfS_iiS_E4F_ds has been demoted
// _ZZ11convolutionPfPKfS_S_iiiiE4N_ds has been demoted

.visible .entry _Z7maxpoolPfS_iiii(
	.param .u64 .ptr .align 1 _Z7maxpoolPfS_iiii_param_0,
	.param .u64 .ptr .align 1 _Z7maxpoolPfS_iiii_param_1,
	.param .u32 _Z7maxpoolPfS_iiii_param_2,
	.param .u32 _Z7maxpoolPfS_iiii_param_3,
	.param .u32 _Z7maxpoolPfS_iiii_param_4,
	.param .u32 _Z7maxpoolPfS_iiii_param_5
)
{
	.reg .pred 	%p<11>;
	.reg .b32 	%r<68>;
	.reg .b32 	%f<41>;
	.reg .b64 	%rd<25>;
	// demoted variable
	.shared .align 4 .b8 _ZZ7maxpoolPfS_iiiiE2Ns[4096];
	ld.param.u64 	%rd3, [_Z7maxpoolPfS_iiii_param_0];
	ld.param.u64 	%rd4, [_Z7maxpoolPfS_iiii_param_1];
	ld.param.u32 	%r27, [_Z7maxpoolPfS_iiii_param_2];
	ld.param.u32 	%r28, [_Z7maxpoolPfS_iiii_param_4];
	ld.param.u32 	%r29, [_Z7maxpoolPfS_iiii_param_5];
	cvta.to.global.u64 	%rd1, %rd4;
	cvta.to.global.u64 	%rd2, %rd3;
	setp.lt.s32 	%p1, %r27, 1;
	@%p1 bra 	$L__BB0_17;
	mov.u32 	%r31, %tid.y;
	mov.u32 	%r32, %ctaid.y;
	mov.u32 	%r33, %tid.x;
	mov.u32 	%r34, %ctaid.x;
	mul.lo.s32 	%r35, %r29, %r34;
	add.s32 	%r36, %r35, %r33;
	mad.lo.s32 	%r37, %r29, %r32, %r31;
	mad.lo.s32 	%r38, %r36, %r28, %r37;
	mul.lo.s32 	%r1, %r38, %r27;
	shl.b32 	%r39, %r33, 7;
	mov.u32 	%r40, _ZZ7maxpoolPfS_iiiiE2Ns;
	add.s32 	%r41, %r40, %r39;
	shl.b32 	%r42, %r31, 2;
	add.s32 	%r2, %r41, %r42;
	or.b32  	%r43, %r33, %r31;
	and.b32  	%r3, %r43, 1;
	shr.u32 	%r44, %r29, 31;
	add.s32 	%r45, %r29, %r44;
	shr.s32 	%r46, %r45, 1;
	shr.u32 	%r47, %r31, 1;
	shr.u32 	%r48, %r35, 1;
	shr.u32 	%r49, %r33, 1;
	add.s32 	%r50, %r48, %r49;
	shr.u32 	%r51, %r28, 31;
	add.s32 	%r52, %r28, %r51;
	shr.s32 	%r53, %r52, 1;
	mad.lo.s32 	%r54, %r46, %r32, %r47;
	mad.lo.s32 	%r55, %r50, %r53, %r54;
	mul.lo.s32 	%r4, %r55, %r27;
	and.b32  	%r5, %r27, 3;
	setp.lt.u32 	%p2, %r27, 4;
	mov.b32 	%r64, 0;
	@%p2 bra 	$L__BB0_12;
	and.b32  	%r64, %r27, 2147483644;
	neg.s32 	%r63, %r64;
	add.s32 	%r62, %r4, 1;
	add.s32 	%r61, %r1, 3;
$L__BB0_3:
	setp.ne.s32 	%p3, %r3, 0;
	add.s32 	%r13, %r61, -2;
	add.s32 	%r56, %r61, -3;
	mul.wide.u32 	%rd5, %r56, 4;
	add.s64 	%rd6, %rd2, %rd5;
	ld.global.f32 	%f1, [%rd6];
	st.shared.f32 	[%r2], %f1;
	bar.sync 	0;
	@%p3 bra 	$L__BB0_5;
	ld.shared.f32 	%f2, [%r2];
	ld.shared.f32 	%f3, [%r2+4];
	max.f32 	%f4, %f2, %f3;
	ld.shared.f32 	%f5, [%r2+128];
	max.f32 	%f6, %f4, %f5;
	ld.shared.f32 	%f7, [%r2+132];
	max.f32 	%f8, %f6, %f7;
	add.s32 	%r57, %r62, -1;
	mul.wide.u32 	%rd7, %r57, 4;
	add.s64 	%rd8, %rd1, %rd7;
	st.global.f32 	[%rd8], %f8;
$L__BB0_5:
	setp.ne.s32 	%p4, %r3, 0;
	mul.wide.u32 	%rd9, %r13, 4;
	add.s64 	%rd10, %rd2, %rd9;
	ld.global.f32 	%f9, [%rd10];
	st.shared.f32 	[%r2], %f9;
	bar.sync 	0;
	@%p4 bra 	$L__BB0_7;
	ld.shared.f32 	%f10, [%r2];
	ld.shared.f32 	%f11, [%r2+4];
	max.f32 	%f12, %f10, %f11;
	ld.shared.f32 	%f13, [%r2+128];
	max.f32 	%f14, %f12, %f13;
	ld.shared.f32 	%f15, [%r2+132];
	max.f32 	%f16, %f14, %f15;
	mul.wide.u32 	%rd11, %r62, 4;
	add.s64 	%rd12, %rd1, %rd11;
	st.global.f32 	[%rd12], %f16;
$L__BB0_7:
	setp.ne.s32 	%p5, %r3, 0;
	add.s32 	%r58, %r13, 1;
	mul.wide.u32 	%rd13, %r58, 4;
	add.s64 	%rd14, %rd2, %rd13;
	ld.global.f32 	%f17, [%rd14];
	st.shared.f32 	[%r2], %f17;
	bar.sync 	0;
	@%p5 bra 	$L__BB0_9;
	ld.shared.f32 	%f18, [%r2];
	ld.shared.f32 	%f19, [%r2+4];
	max.f32 	%f20, %f18, %f19;
	ld.shared.f32 	%f21, [%r2+128];
	max.f32 	%f22, %f20, %f21;
	ld.shared.f32 	%f23, [%r2+132];
	max.f32 	%f24, %f22, %f23;
	add.s32 	%r59, %r62, 1;
	mul.wide.u32 	%rd15, %r59, 4;
	add.s64 	%rd16, %rd1, %rd15;
	st.global.f32 	[%rd16], %f24;
$L__BB0_9:
	setp.ne.s32 	%p6, %r3, 0;
	mul.wide.u32 	%rd17, %r61, 4;
	add.s64 	%rd18, %rd2, %rd17;
	ld.global.f32 	%f25, [%rd18];
	st.shared.f32 	[%r2], %f25;
	bar.sync 	0;
	@%p6 bra 	$L__BB0_11;
	ld.shared.f32 	%f26, [%r2];
	ld.shared.f32 	%f27, [%r2+4];
	max.f32 	%f28, %f26, %f27;
	ld.shared.f32 	%f29, [%r2+128];
	max.f32 	%f30, %f28, %f29;
	ld.shared.f32 	%f31, [%r2+132];
	max.f32 	%f32, %f30, %f31;
	add.s32 	%r60, %r62, 2;
	mul.wide.u32 	%rd19, %r60, 4;
	add.s64 	%rd20, %rd1, %rd19;
	st.global.f32 	[%rd20], %f32;
$L__BB0_11:
	add.s32 	%r63, %r63, 4;
	add.s32 	%r62, %r62, 4;
	add.s32 	%r61, %r61, 4;
	setp.ne.s32 	%p7, %r63, 0;
	@%p7 bra 	$L__BB0_3;
$L__BB0_12:
	setp.eq.s32 	%p8, %r5, 0;
	@%p8 bra 	$L__BB0_17;
	add.s32 	%r67, %r64, %r4;
	add.s32 	%r66, %r64, %r1;
	neg.s32 	%r65, %r5;
$L__BB0_14:
	.pragma "nounroll";
	setp.ne.s32 	%p9, %r3, 0;
	mul.wide.u32 	%rd21, %r66, 4;
	add.s64 	%rd22, %rd2, %rd21;
	ld.global.f32 	%f33, [%rd22];
	st.shared.f32 	[%r2], %f33;
	bar.sync 	0;
	@%p9 bra 	$L__BB0_16;
	ld.shared.f32 	%f34, [%r2];
	ld.shared.f32 	%f35, [%r2+4];
	max.f32 	%f36, %f34, %f35;
	ld.shared.f32 	%f37, [%r2+128];
	max.f32 	%f38, %f36, %f37;
	ld.shared.f32 	%f39, [%r2+132];
	max.f32 	%f40, %f38, %f39;
	mul.wide.u32 	%rd23, %r67, 4;
	add.s64 	%rd24, %rd1, %rd23;
	st.global.f32 	[%rd24], %f40;
$L__BB0_16:
	add.s32 	%r67, %r67, 1;
	add.s32 	%r66, %r66, 1;
	add.s32 	%r65, %r65, 1;
	setp.ne.s32 	%p10, %r65, 0;
	@%p10 bra 	$L__BB0_14;
$L__BB0_17:
	ret;

}
	// .globl	_Z6fully1PfPKfS_iiS_
.visible .entry _Z6fully1PfPKfS_iiS_(
	.param .u64 .ptr .align 1 _Z6fully1PfPKfS_iiS__param_0,
	.param .u64 .ptr .align 1 _Z6fully1PfPKfS_iiS__param_1,
	.param .u64 .ptr .align 1 _Z6fully1PfPKfS_iiS__param_2,
	.param .u32 _Z6fully1PfPKfS_iiS__param_3,
	.param .u32 _Z6fully1PfPKfS_iiS__param_4,
	.param .u64 .ptr .align 1 _Z6fully1PfPKfS_iiS__param_5
)
{
	.local .align 16 .b8 	__local_depot1[16384];
	.reg .b64 	%SP;
	.reg .b64 	%SPL;
	.reg .pred 	%p<12>;
	.reg .b32 	%r<56>;
	.reg .b32 	%f<165>;
	.reg .b64 	%rd<57>;
	// demoted variable
	.shared .align 4 .b8 _ZZ6fully1PfPKfS_iiS_E4F_ds[196];
	mov.u64 	%SPL, __local_depot1;
	ld.param.u64 	%rd20, [_Z6fully1PfPKfS_iiS__param_1];
	ld.param.u64 	%rd22, [_Z6fully1PfPKfS_iiS__param_2];
	ld.param.u32 	%r20, [_Z6fully1PfPKfS_iiS__param_3];
	ld.param.u32 	%r21, [_Z6fully1PfPKfS_iiS__param_4];
	ld.param.u64 	%rd23, [_Z6fully1PfPKfS_iiS__param_5];
	cvta.to.global.u64 	%rd1, %rd22;
	cvta.to.global.u64 	%rd2, %rd23;
	add.u64 	%rd3, %SPL, 0;
	mov.b64 	%rd53, 0;
$L__BB1_1:
	shl.b64 	%rd25, %rd53, 2;
	add.s64 	%rd26, %rd3, %rd25;
	mov.b32 	%r22, 0;
	st.local.u32 	[%rd26], %r22;
	add.s64 	%rd5, %rd53, 1;
	setp.lt.u64 	%p1, %rd53, 4095;
	mov.u64 	%rd53, %rd5;
	@%p1 bra 	$L__BB1_1;
	mov.u32 	%r1, %tid.y;
	mov.u32 	%r2, %ntid.x;
	mov.u32 	%r3, %tid.x;
	mad.lo.s32 	%r55, %r1, %r2, %r3;
	mov.u32 	%r5, %ntid.y;
	mul.lo.s32 	%r6, %r2, %r5;
	setp.lt.s32 	%p2, %r20, 1;
	@%p2 bra 	$L__BB1_8;
	mov.u32 	%r24, %ctaid.x;
	shl.b32 	%r25, %r24, 5;
	add.s32 	%r26, %r25, %r3;
	mov.u32 	%r27, %ctaid.y;
	shl.b32 	%r28, %r27, 5;
	mad.lo.s32 	%r29, %r26, 7, %r1;
	mad.lo.s32 	%r7, %r29, %r20, %r28;
	mul.wide.u32 	%rd6, %r6, 4;
	cvta.to.global.u64 	%rd27, %rd20;
	add.s64 	%rd7, %rd27, 96;
	mul.lo.s32 	%r30, %r6, 25088;
	mul.wide.u32 	%rd8, %r30, 4;
	mov.b32 	%r53, 0;
	mul.wide.u32 	%rd31, %r55, 4;
	add.s64 	%rd13, %rd3, %rd31;
$L__BB1_4:
	ld.param.u64 	%rd52, [_Z6fully1PfPKfS_iiS__param_0];
	setp.ge.s32 	%p3, %r55, %r21;
	add.s32 	%r31, %r7, %r53;
	cvta.to.global.u64 	%rd28, %rd52;
	mul.wide.u32 	%rd29, %r31, 4;
	add.s64 	%rd30, %rd28, %rd29;
	ld.global.f32 	%f50, [%rd30];
	mov.u32 	%r32, _ZZ6fully1PfPKfS_iiS_E4F_ds;
	mad.lo.s32 	%r33, %r3, 28, %r32;
	shl.b32 	%r34, %r1, 2;
	add.s32 	%r35, %r33, %r34;
	st.shared.f32 	[%r35], %f50;
	bar.sync 	0;
	@%p3 bra 	$L__BB1_7;
	mul.lo.s32 	%r36, %r53, 49;
	ld.shared.f32 	%f1, [_ZZ6fully1PfPKfS_iiS_E4F_ds];
	ld.shared.f32 	%f2, [_ZZ6fully1PfPKfS_iiS_E4F_ds+4];
	ld.shared.f32 	%f3, [_ZZ6fully1PfPKfS_iiS_E4F_ds+8];
	ld.shared.f32 	%f4, [_ZZ6fully1PfPKfS_iiS_E4F_ds+12];
	ld.shared.f32 	%f5, [_ZZ6fully1PfPKfS_iiS_E4F_ds+16];
	ld.shared.f32 	%f6, [_ZZ6fully1PfPKfS_iiS_E4F_ds+20];
	ld.shared.f32 	%f7, [_ZZ6fully1PfPKfS_iiS_E4F_ds+24];
	ld.shared.f32 	%f8, [_ZZ6fully1PfPKfS_iiS_E4F_ds+28];
	ld.shared.f32 	%f9, [_ZZ6fully1PfPKfS_iiS_E4F_ds+32];
	ld.shared.f32 	%f10, [_ZZ6fully1PfPKfS_iiS_E4F_ds+36];
	ld.shared.f32 	%f11, [_ZZ6fully1PfPKfS_iiS_E4F_ds+40];
	ld.shared.f32 	%f12, [_ZZ6fully1PfPKfS_iiS_E4F_ds+44];
	ld.shared.f32 	%f13, [_ZZ6fully1PfPKfS_iiS_E4F_ds+48];
	ld.shared.f32 	%f14, [_ZZ6fully1PfPKfS_iiS_E4F_ds+52];
	ld.shared.f32 	%f15, [_ZZ6fully1PfPKfS_iiS_E4F_ds+56];
	ld.shared.f32 	%f16, [_ZZ6fully1PfPKfS_iiS_E4F_ds+60];
	ld.shared.f32 	%f17, [_ZZ6fully1PfPKfS_iiS_E4F_ds+64];
	ld.shared.f32 	%f18, [_ZZ6fully1PfPKfS_iiS_E4F_ds+68];
	ld.shared.f32 	%f19, [_ZZ6fully1PfPKfS_iiS_E4F_ds+72];
	ld.shared.f32 	%f20, [_ZZ6fully1PfPKfS_iiS_E4F_ds+76];
	ld.shared.f32 	%f21, [_ZZ6fully1PfPKfS_iiS_E4F_ds+80];
	ld.shared.f32 	%f22, [_ZZ6fully1PfPKfS_iiS_E4F_ds+84];
	ld.shared.f32 	%f23, [_ZZ6fully1PfPKfS_iiS_E4F_ds+88];
	ld.shared.f32 	%f24, [_ZZ6fully1PfPKfS_iiS_E4F_ds+92];
	ld.shared.f32 	%f25, [_ZZ6fully1PfPKfS_iiS_E4F_ds+96];
	ld.shared.f32 	%f26, [_ZZ6fully1PfPKfS_iiS_E4F_ds+100];
	ld.shared.f32 	%f27, [_ZZ6fully1PfPKfS_iiS_E4F_ds+104];
	ld.shared.f32 	%f28, [_ZZ6fully1PfPKfS_iiS_E4F_ds+108];
	ld.shared.f32 	%f29, [_ZZ6fully1PfPKfS_iiS_E4F_ds+112];
	ld.shared.f32 	%f30, [_ZZ6fully1PfPKfS_iiS_E4F_ds+116];
	ld.shared.f32 	%f31, [_ZZ6fully1PfPKfS_iiS_E4F_ds+120];
	ld.shared.f32 	%f32, [_ZZ6fully1PfPKfS_iiS_E4F_ds+124];
	ld.shared.f32 	%f33, [_ZZ6fully1PfPKfS_iiS_E4F_ds+128];
	ld.shared.f32 	%f34, [_ZZ6fully1PfPKfS_iiS_E4F_ds+132];
	ld.shared.f32 	%f35, [_ZZ6fully1PfPKfS_iiS_E4F_ds+136];
	ld.shared.f32 	%f36, [_ZZ6fully1PfPKfS_iiS_E4F_ds+140];
	ld.shared.f32 	%f37, [_ZZ6fully1PfPKfS_iiS_E4F_ds+144];
	ld.shared.f32 	%f38, [_ZZ6fully1PfPKfS_iiS_E4F_ds+148];
	ld.shared.f32 	%f39, [_ZZ6fully1PfPKfS_iiS_E4F_ds+152];
	ld.shared.f32 	%f40, [_ZZ6fully1PfPKfS_iiS_E4F_ds+156];
	ld.shared.f32 	%f41, [_ZZ6fully1PfPKfS_iiS_E4F_ds+160];
	ld.shared.f32 	%f42, [_ZZ6fully1PfPKfS_iiS_E4F_ds+164];
	ld.shared.f32 	%f43, [_ZZ6fully1PfPKfS_iiS_E4F_ds+168];
	ld.shared.f32 	%f44, [_ZZ6fully1PfPKfS_iiS_E4F_ds+172];
	ld.shared.f32 	%f45, [_ZZ6fully1PfPKfS_iiS_E4F_ds+176];
	ld.shared.f32 	%f46, [_ZZ6fully1PfPKfS_iiS_E4F_ds+180];
	ld.shared.f32 	%f47, [_ZZ6fully1PfPKfS_iiS_E4F_ds+184];
	ld.shared.f32 	%f48, [_ZZ6fully1PfPKfS_iiS_E4F_ds+188];
	ld.shared.f32 	%f49, [_ZZ6fully1PfPKfS_iiS_E4F_ds+192];
	mad.lo.s32 	%r37, %r55, 25088, %r36;
	mul.wide.u32 	%rd32, %r37, 4;
	add.s64 	%rd55, %rd7, %rd32;
	mov.u64 	%rd56, %rd13;
	mov.u32 	%r54, %r55;
$L__BB1_6:
	ld.local.f32 	%f51, [%rd56];
	ld.global.nc.f32 	%f52, [%rd55+-96];
	fma.rn.f32 	%f53, %f1, %f52, %f51;
	ld.global.nc.f32 	%f54, [%rd55+-92];
	fma.rn.f32 	%f55, %f2, %f54, %f53;
	ld.global.nc.f32 	%f56, [%rd55+-88];
	fma.rn.f32 	%f57, %f3, %f56, %f55;
	ld.global.nc.f32 	%f58, [%rd55+-84];
	fma.rn.f32 	%f59, %f4, %f58, %f57;
	ld.global.nc.f32 	%f60, [%rd55+-80];
	fma.rn.f32 	%f61, %f5, %f60, %f59;
	ld.global.nc.f32 	%f62, [%rd55+-76];
	fma.rn.f32 	%f63, %f6, %f62, %f61;
	ld.global.nc.f32 	%f64, [%rd55+-72];
	fma.rn.f32 	%f65, %f7, %f64, %f63;
	ld.global.nc.f32 	%f66, [%rd55+-68];
	fma.rn.f32 	%f67, %f8, %f66, %f65;
	ld.global.nc.f32 	%f68, [%rd55+-64];
	fma.rn.f32 	%f69, %f9, %f68, %f67;
	ld.global.nc.f32 	%f70, [%rd55+-60];
	fma.rn.f32 	%f71, %f10, %f70, %f69;
	ld.global.nc.f32 	%f72, [%rd55+-56];
	fma.rn.f32 	%f73, %f11, %f72, %f71;
	ld.global.nc.f32 	%f74, [%rd55+-52];
	fma.rn.f32 	%f75, %f12, %f74, %f73;
	ld.global.nc.f32 	%f76, [%rd55+-48];
	fma.rn.f32 	%f77, %f13, %f76, %f75;
	ld.global.nc.f32 	%f78, [%rd55+-44];
	fma.rn.f32 	%f79, %f14, %f78, %f77;
	ld.global.nc.f32 	%f80, [%rd55+-40];
	fma.rn.f32 	%f81, %f15, %f80, %f79;
	ld.global.nc.f32 	%f82, [%rd55+-36];
	fma.rn.f32 	%f83, %f16, %f82, %f81;
	ld.global.nc.f32 	%f84, [%rd55+-32];
	fma.rn.f32 	%f85, %f17, %f84, %f83;
	ld.global.nc.f32 	%f86, [%rd55+-28];
	fma.rn.f32 	%f87, %f18, %f86, %f85;
	ld.global.nc.f32 	%f88, [%rd55+-24];
	fma.rn.f32 	%f89, %f19, %f88, %f87;
	ld.global.nc.f32 	%f90, [%rd55+-20];
	fma.rn.f32 	%f91, %f20, %f90, %f89;
	ld.global.nc.f32 	%f92, [%rd55+-16];
	fma.rn.f32 	%f93, %f21, %f92, %f91;
	ld.global.nc.f32 	%f94, [%rd55+-12];
	fma.rn.f32 	%f95, %f22, %f94, %f93;
	ld.global.nc.f32 	%f96, [%rd55+-8];
	fma.rn.f32 	%f97, %f23, %f96, %f95;
	ld.global.nc.f32 	%f98, [%rd55+-4];
	fma.rn.f32 	%f99, %f24, %f98, %f97;
	ld.global.nc.f32 	%f100, [%rd55];
	fma.rn.f32 	%f101, %f25, %f100, %f99;
	ld.global.nc.f32 	%f102, [%rd55+4];
	fma.rn.f32 	%f103, %f26, %f102, %f101;
	ld.global.nc.f32 	%f104, [%rd55+8];
	fma.rn.f32 	%f105, %f27, %f104, %f103;
	ld.global.nc.f32 	%f106, [%rd55+12];
	fma.rn.f32 	%f107, %f28, %f106, %f105;
	ld.global.nc.f32 	%f108, [%rd55+16];
	fma.rn.f32 	%f109, %f29, %f108, %f107;
	ld.global.nc.f32 	%f110, [%rd55+20];
	fma.rn.f32 	%f111, %f30, %f110, %f109;
	ld.global.nc.f32 	%f112, [%rd55+24];
	fma.rn.f32 	%f113, %f31, %f112, %f111;
	ld.global.nc.f32 	%f114, [%rd55+28];
	fma.rn.f32 	%f115, %f32, %f114, %f113;
	ld.global.nc.f32 	%f116, [%rd55+32];
	fma.rn.f32 	%f117, %f33, %f116, %f115;
	ld.global.nc.f32 	%f118, [%rd55+36];
	fma.rn.f32 	%f119, %f34, %f118, %f117;
	ld.global.nc.f32 	%f120, [%rd55+40];
	fma.rn.f32 	%f121, %f35, %f120, %f119;
	ld.global.nc.f32 	%f122, [%rd55+44];
	fma.rn.f32 	%f123, %f36, %f122, %f121;
	ld.global.nc.f32 	%f124, [%rd55+48];
	fma.rn.f32 	%f125, %f37, %f124, %f123;
	ld.global.nc.f32 	%f126, [%rd55+52];
	fma.rn.f32 	%f127, %f38, %f126, %f125;
	ld.global.nc.f32 	%f128, [%rd55+56];
	fma.rn.f32 	%f129, %f39, %f128, %f127;
	ld.global.nc.f32 	%f130, [%rd55+60];
	fma.rn.f32 	%f131, %f40, %f130, %f129;
	ld.global.nc.f32 	%f132, [%rd55+64];
	fma.rn.f32 	%f133, %f41, %f132, %f131;
	ld.global.nc.f32 	%f134, [%rd55+68];
	fma.rn.f32 	%f135, %f42, %f134, %f133;
	ld.global.nc.f32 	%f136, [%rd55+72];
	fma.rn.f32 	%f137, %f43, %f136, %f135;
	ld.global.nc.f32 	%f138, [%rd55+76];
	fma.rn.f32 	%f139, %f44, %f138, %f137;
	ld.global.nc.f32 	%f140, [%rd55+80];
	fma.rn.f32 	%f141, %f45, %f140, %f139;
	ld.global.nc.f32 	%f142, [%rd55+84];
	fma.rn.f32 	%f143, %f46, %f142, %f141;
	ld.global.nc.f32 	%f144, [%rd55+88];
	fma.rn.f32 	%f145, %f47, %f144, %f143;
	ld.global.nc.f32 	%f146, [%rd55+92];
	fma.rn.f32 	%f147, %f48, %f146, %f145;
	ld.global.nc.f32 	%f148, [%rd55+96];
	fma.rn.f32 	%f149, %f49, %f148, %f147;
	st.local.f32 	[%rd56], %f149;
	add.s32 	%r54, %r54, %r6;
	add.s64 	%rd56, %rd56, %rd6;
	add.s64 	%rd55, %rd55, %rd8;
	setp.lt.s32 	%p4, %r54, %r21;
	@%p4 bra 	$L__BB1_6;
$L__BB1_7:
	add.s32 	%r53, %r53, 1;
	setp.eq.s32 	%p5, %r53, %r20;
	@%p5 bra 	$L__BB1_8;
	bra.uni 	$L__BB1_4;
$L__BB1_8:
	setp.ge.s32 	%p6, %r55, %r21;
	@%p6 bra 	$L__BB1_14;
	add.s32 	%r38, %r55, %r6;
	max.s32 	%r39, %r21, %r38;
	setp.lt.s32 	%p7, %r38, %r21;
	selp.u32 	%r40, 1, 0, %p7;
	add.s32 	%r41, %r38, %r40;
	sub.s32 	%r42, %r39, %r41;
	div.u32 	%r43, %r42, %r6;
	add.s32 	%r8, %r43, %r40;
	and.b32  	%r44, %r8, 3;
	setp.eq.s32 	%p8, %r44, 3;
	@%p8 bra 	$L__BB1_12;
	add.s32 	%r45, %r8, 1;
	and.b32  	%r46, %r45, 3;
	mul.wide.u32 	%rd54, %r55, 4;
	mul.wide.u32 	%rd10, %r6, 4;
	neg.s32 	%r51, %r46;
	mad.lo.s32 	%r47, %r5, %r46, %r1;
	mad.lo.s32 	%r55, %r2, %r47, %r3;
$L__BB1_11:
	.pragma "nounroll";
	add.s64 	%rd33, %rd3, %rd54;
	ld.local.f32 	%f150, [%rd33];
	add.s64 	%rd34, %rd2, %rd54;
	ld.global.f32 	%f151, [%rd34];
	add.f32 	%f152, %f150, %f151;
	add.s64 	%rd35, %rd1, %rd54;
	st.global.f32 	[%rd35], %f152;
	add.s64 	%rd54, %rd54, %rd10;
	add.s32 	%r51, %r51, 1;
	setp.ne.s32 	%p9, %r51, 0;
	@%p9 bra 	$L__BB1_11;
$L__BB1_12:
	setp.lt.u32 	%p10, %r8, 3;
	@%p10 bra 	$L__BB1_14;
$L__BB1_13:
	mul.wide.u32 	%rd36, %r55, 4;
	add.s64 	%rd37, %rd3, %rd36;
	ld.local.f32 	%f153, [%rd37];
	add.s64 	%rd38, %rd2, %rd36;
	ld.global.f32 	%f154, [%rd38];
	add.f32 	%f155, %f153, %f154;
	add.s64 	%rd39, %rd1, %rd36;
	st.global.f32 	[%rd39], %f155;
	add.s32 	%r48, %r55, %r6;
	mul.wide.u32 	%rd40, %r48, 4;
	add.s64 	%rd41, %rd3, %rd40;
	ld.local.f32 	%f156, [%rd41];
	add.s64 	%rd42, %rd2, %rd40;
	ld.global.f32 	%f157, [%rd42];
	add.f32 	%f158, %f156, %f157;
	add.s64 	%rd43, %rd1, %rd40;
	st.global.f32 	[%rd43], %f158;
	add.s32 	%r49, %r48, %r6;
	mul.wide.u32 	%rd44, %r49, 4;
	add.s64 	%rd45, %rd3, %rd44;
	ld.local.f32 	%f159, [%rd45];
	add.s64 	%rd46, %rd2, %rd44;
	ld.global.f32 	%f160, [%rd46];
	add.f32 	%f161, %f159, %f160;
	add.s64 	%rd47, %rd1, %rd44;
	st.global.f32 	[%rd47], %f161;
	add.s32 	%r50, %r49, %r6;
	mul.wide.u32 	%rd48, %r50, 4;
	add.s64 	%rd49, %rd3, %rd48;
	ld.local.f32 	%f162, [%rd49];
	add.s64 	%rd50, %rd2, %rd48;
	ld.global.f32 	%f163, [%rd50];
	add.f32 	%f164, %f162, %f163;
	add.s64 	%rd51, %rd1, %rd48;
	st.global.f32 	[%rd51], %f164;
	add.s32 	%r55, %r50, %r6;
	setp.lt.s32 	%p11, %r55, %r21;
	@%p11 bra 	$L__BB1_13;
$L__BB1_14:
	ret;

}
	// .globl	_Z6fully2PfPKfS_iiS_
.visible .entry _Z6fully2PfPKfS_iiS_(
	.param .u64 .ptr .align 1 _Z6fully2PfPKfS_iiS__param_0,
	.param .u64 .ptr .align 1 _Z6fully2PfPKfS_iiS__param_1,
	.param .u64 .ptr .align 1 _Z6fully2PfPKfS_iiS__param_2,
	.param .u32 _Z6fully2PfPKfS_iiS__param_3,
	.param .u32 _Z6fully2PfPKfS_iiS__param_4,
	.param .u64 .ptr .align 1 _Z6fully2PfPKfS_iiS__param_5
)
{
	.local .align 16 .b8 	__local_depot2[16384];
	.reg .b64 	%SP;
	.reg .b64 	%SPL;
	.reg .pred 	%p<20>;
	.reg .b32 	%r<137>;
	.reg .b32 	%f<90>;
	.reg .b64 	%rd<63>;
	.reg .b64 	%fd<11>;
	// demoted variable
	.shared .align 4 .b8 _ZZ6fully2PfPKfS_iiS_E4F_ds[16384];
	mov.u64 	%SPL, __local_depot2;
	ld.param.u64 	%rd12, [_Z6fully2PfPKfS_iiS__param_0];
	ld.param.u64 	%rd14, [_Z6fully2PfPKfS_iiS__param_1];
	ld.param.u64 	%rd15, [_Z6fully2PfPKfS_iiS__param_2];
	ld.param.u32 	%r28, [_Z6fully2PfPKfS_iiS__param_3];
	ld.param.u32 	%r29, [_Z6fully2PfPKfS_iiS__param_4];
	ld.param.u64 	%rd16, [_Z6fully2PfPKfS_iiS__param_5];
	cvta.to.global.u64 	%rd1, %rd14;
	cvta.to.global.u64 	%rd2, %rd15;
	cvta.to.global.u64 	%rd3, %rd16;
	add.u64 	%rd4, %SPL, 0;
	mov.u32 	%r1, %tid.y;
	mov.u32 	%r2, %ntid.x;
	mov.u32 	%r3, %tid.x;
	mad.lo.s32 	%r129, %r1, %r2, %r3;
	mov.u32 	%r5, %ntid.y;
	mul.lo.s32 	%r6, %r2, %r5;
	mov.b64 	%rd61, 0;
$L__BB2_1:
	shl.b64 	%rd18, %rd61, 2;
	add.s64 	%rd19, %rd4, %rd18;
	mov.b32 	%r30, 0;
	st.local.u32 	[%rd19], %r30;
	add.s64 	%rd6, %rd61, 1;
	setp.lt.u64 	%p1, %rd61, 4095;
	mov.u64 	%rd61, %rd6;
	@%p1 bra 	$L__BB2_1;
	shl.b32 	%r31, %r3, 5;
	add.s32 	%r32, %r31, %r1;
	shl.b32 	%r33, %r3, 7;
	mov.u32 	%r34, _ZZ6fully2PfPKfS_iiS_E4F_ds;
	add.s32 	%r35, %r34, %r33;
	shl.b32 	%r36, %r1, 2;
	add.s32 	%r37, %r35, %r36;
	cvta.to.global.u64 	%rd20, %rd12;
	mul.wide.u32 	%rd21, %r32, 4;
	add.s64 	%rd22, %rd20, %rd21;
	ld.global.f32 	%f14, [%rd22];
	st.shared.f32 	[%r37], %f14;
	ld.global.f32 	%f15, [%rd22+4096];
	st.shared.f32 	[%r37+4096], %f15;
	ld.global.f32 	%f16, [%rd22+8192];
	st.shared.f32 	[%r37+8192], %f16;
	ld.global.f32 	%f17, [%rd22+12288];
	st.shared.f32 	[%r37+12288], %f17;
	bar.sync 	0;
	setp.ge.s32 	%p2, %r129, %r29;
	setp.lt.s32 	%p3, %r28, 1;
	or.pred  	%p4, %p2, %p3;
	@%p4 bra 	$L__BB2_16;
	and.b32  	%r7, %r28, 7;
	and.b32  	%r8, %r28, 2147483640;
$L__BB2_4:
	setp.lt.u32 	%p5, %r28, 8;
	mul.lo.s32 	%r10, %r129, %r28;
	mul.wide.u32 	%rd23, %r129, 4;
	add.s64 	%rd7, %rd4, %rd23;
	ld.local.f32 	%f89, [%rd7];
	mov.b32 	%r132, 0;
	@%p5 bra 	$L__BB2_7;
	mov.b32 	%r130, 0;
$L__BB2_6:
	.pragma "nounroll";
	shl.b32 	%r40, %r130, 2;
	and.b32  	%r41, %r40, -4096;
	mov.u32 	%r42, _ZZ6fully2PfPKfS_iiS_E4F_ds;
	add.s32 	%r43, %r42, %r41;
	and.b32  	%r44, %r40, 3968;
	add.s32 	%r45, %r43, %r44;
	and.b32  	%r46, %r40, 96;
	add.s32 	%r47, %r45, %r46;
	ld.shared.f32 	%f19, [%r47];
	add.s32 	%r48, %r130, %r10;
	mul.wide.u32 	%rd24, %r48, 4;
	add.s64 	%rd25, %rd1, %rd24;
	ld.global.nc.f32 	%f20, [%rd25];
	fma.rn.f32 	%f21, %f19, %f20, %f89;
	add.s32 	%r49, %r40, 4;
	and.b32  	%r50, %r49, 100;
	add.s32 	%r51, %r45, %r50;
	ld.shared.f32 	%f22, [%r51];
	ld.global.nc.f32 	%f23, [%rd25+4];
	fma.rn.f32 	%f24, %f22, %f23, %f21;
	add.s32 	%r52, %r40, 8;
	and.b32  	%r53, %r52, 104;
	add.s32 	%r54, %r45, %r53;
	ld.shared.f32 	%f25, [%r54];
	ld.global.nc.f32 	%f26, [%rd25+8];
	fma.rn.f32 	%f27, %f25, %f26, %f24;
	ld.shared.f32 	%f28, [%r51+8];
	ld.global.nc.f32 	%f29, [%rd25+12];
	fma.rn.f32 	%f30, %f28, %f29, %f27;
	add.s32 	%r55, %r40, 16;
	and.b32  	%r56, %r55, 112;
	add.s32 	%r57, %r45, %r56;
	ld.shared.f32 	%f31, [%r57];
	ld.global.nc.f32 	%f32, [%rd25+16];
	fma.rn.f32 	%f33, %f31, %f32, %f30;
	ld.shared.f32 	%f34, [%r51+16];
	ld.global.nc.f32 	%f35, [%rd25+20];
	fma.rn.f32 	%f36, %f34, %f35, %f33;
	ld.shared.f32 	%f37, [%r54+16];
	ld.global.nc.f32 	%f38, [%rd25+24];
	fma.rn.f32 	%f39, %f37, %f38, %f36;
	ld.shared.f32 	%f40, [%r51+24];
	ld.global.nc.f32 	%f41, [%rd25+28];
	fma.rn.f32 	%f89, %f40, %f41, %f39;
	add.s32 	%r130, %r130, 8;
	setp.ne.s32 	%p6, %r130, %r8;
	mov.u32 	%r132, %r8;
	@%p6 bra 	$L__BB2_6;
$L__BB2_7:
	setp.eq.s32 	%p7, %r7, 0;
	@%p7 bra 	$L__BB2_15;
	add.s32 	%r58, %r7, -1;
	setp.lt.u32 	%p8, %r58, 3;
	@%p8 bra 	$L__BB2_10;
	shl.b32 	%r59, %r132, 2;
	and.b32  	%r60, %r59, -4096;
	mov.u32 	%r61, _ZZ6fully2PfPKfS_iiS_E4F_ds;
	add.s32 	%r62, %r61, %r60;
	and.b32  	%r63, %r59, 3968;
	add.s32 	%r64, %r62, %r63;
	and.b32  	%r65, %r59, 124;
	add.s32 	%r66, %r64, %r65;
	ld.shared.f32 	%f43, [%r66];
	add.s32 	%r67, %r132, %r10;
	mul.wide.u32 	%rd26, %r67, 4;
	add.s64 	%rd27, %rd1, %rd26;
	ld.global.nc.f32 	%f44, [%rd27];
	fma.rn.f32 	%f45, %f43, %f44, %f89;
	add.s32 	%r68, %r59, 4;
	and.b32  	%r69, %r68, -4096;
	add.s32 	%r70, %r61, %r69;
	and.b32  	%r71, %r68, 3968;
	add.s32 	%r72, %r70, %r71;
	and.b32  	%r73, %r68, 124;
	add.s32 	%r74, %r72, %r73;
	ld.shared.f32 	%f46, [%r74];
	cvt.u64.u32 	%rd28, %r10;
	cvt.u64.u32 	%rd29, %r132;
	add.s64 	%rd30, %rd29, %rd28;
	shl.b64 	%rd31, %rd30, 2;
	add.s64 	%rd32, %rd1, %rd31;
	ld.global.nc.f32 	%f47, [%rd32+4];
	fma.rn.f32 	%f48, %f46, %f47, %f45;
	add.s32 	%r75, %r59, 8;
	and.b32  	%r76, %r75, -4096;
	add.s32 	%r77, %r61, %r76;
	and.b32  	%r78, %r75, 3968;
	add.s32 	%r79, %r77, %r78;
	and.b32  	%r80, %r75, 124;
	add.s32 	%r81, %r79, %r80;
	ld.shared.f32 	%f49, [%r81];
	ld.global.nc.f32 	%f50, [%rd32+8];
	fma.rn.f32 	%f51, %f49, %f50, %f48;
	add.s32 	%r82, %r59, 12;
	and.b32  	%r83, %r82, -4096;
	add.s32 	%r84, %r61, %r83;
	and.b32  	%r85, %r82, 3968;
	add.s32 	%r86, %r84, %r85;
	and.b32  	%r87, %r82, 124;
	add.s32 	%r88, %r86, %r87;
	ld.shared.f32 	%f52, [%r88];
	ld.global.nc.f32 	%f53, [%rd32+12];
	fma.rn.f32 	%f89, %f52, %f53, %f51;
	add.s32 	%r132, %r132, 4;
$L__BB2_10:
	and.b32  	%r89, %r28, 3;
	setp.eq.s32 	%p9, %r89, 0;
	@%p9 bra 	$L__BB2_15;
	setp.eq.s32 	%p10, %r89, 1;
	@%p10 bra 	$L__BB2_13;
	shl.b32 	%r90, %r132, 2;
	and.b32  	%r91, %r90, -4096;
	mov.u32 	%r92, _ZZ6fully2PfPKfS_iiS_E4F_ds;
	add.s32 	%r93, %r92, %r91;
	and.b32  	%r94, %r90, 3968;
	add.s32 	%r95, %r93, %r94;
	and.b32  	%r96, %r90, 124;
	add.s32 	%r97, %r95, %r96;
	ld.shared.f32 	%f55, [%r97];
	add.s32 	%r98, %r132, %r10;
	mul.wide.u32 	%rd33, %r98, 4;
	add.s64 	%rd34, %rd1, %rd33;
	ld.global.nc.f32 	%f56, [%rd34];
	fma.rn.f32 	%f57, %f55, %f56, %f89;
	add.s32 	%r99, %r90, 4;
	and.b32  	%r100, %r99, -4096;
	add.s32 	%r101, %r92, %r100;
	and.b32  	%r102, %r99, 3968;
	add.s32 	%r103, %r101, %r102;
	and.b32  	%r104, %r99, 124;
	add.s32 	%r105, %r103, %r104;
	ld.shared.f32 	%f58, [%r105];
	cvt.u64.u32 	%rd35, %r10;
	cvt.u64.u32 	%rd36, %r132;
	add.s64 	%rd37, %rd36, %rd35;
	shl.b64 	%rd38, %rd37, 2;
	add.s64 	%rd39, %rd1, %rd38;
	ld.global.nc.f32 	%f59, [%rd39+4];
	fma.rn.f32 	%f89, %f58, %f59, %f57;
	add.s32 	%r132, %r132, 2;
$L__BB2_13:
	and.b32  	%r106, %r28, 1;
	setp.eq.b32 	%p11, %r106, 1;
	not.pred 	%p12, %p11;
	@%p12 bra 	$L__BB2_15;
	shl.b32 	%r107, %r132, 2;
	and.b32  	%r108, %r107, -4096;
	mov.u32 	%r109, _ZZ6fully2PfPKfS_iiS_E4F_ds;
	add.s32 	%r110, %r109, %r108;
	and.b32  	%r111, %r107, 3968;
	add.s32 	%r112, %r110, %r111;
	and.b32  	%r113, %r107, 124;
	add.s32 	%r114, %r112, %r113;
	ld.shared.f32 	%f60, [%r114];
	add.s32 	%r115, %r132, %r10;
	mul.wide.u32 	%rd40, %r115, 4;
	add.s64 	%rd41, %rd1, %rd40;
	ld.global.nc.f32 	%f61, [%rd41];
	fma.rn.f32 	%f89, %f60, %f61, %f89;
$L__BB2_15:
	st.local.f32 	[%rd7], %f89;
	add.s32 	%r129, %r129, %r6;
	setp.lt.s32 	%p13, %r129, %r29;
	@%p13 bra 	$L__BB2_4;
$L__BB2_16:
	mad.lo.s32 	%r136, %r1, %r2, %r3;
	setp.ge.s32 	%p14, %r136, %r29;
	bar.sync 	0;
	@%p14 bra 	$L__BB2_22;
	add.s32 	%r116, %r136, %r6;
	max.s32 	%r117, %r29, %r116;
	setp.lt.s32 	%p15, %r116, %r29;
	selp.u32 	%r118, 1, 0, %p15;
	add.s32 	%r119, %r116, %r118;
	sub.s32 	%r120, %r117, %r119;
	div.u32 	%r121, %r120, %r6;
	add.s32 	%r20, %r121, %r118;
	and.b32  	%r122, %r20, 3;
	setp.eq.s32 	%p16, %r122, 3;
	@%p16 bra 	$L__BB2_20;
	add.s32 	%r123, %r20, 1;
	and.b32  	%r124, %r123, 3;
	mul.wide.u32 	%rd62, %r136, 4;
	mul.wide.u32 	%rd9, %r6, 4;
	neg.s32 	%r134, %r124;
	mad.lo.s32 	%r125, %r5, %r124, %r1;
	mad.lo.s32 	%r136, %r2, %r125, %r3;
$L__BB2_19:
	.pragma "nounroll";
	add.s64 	%rd42, %rd4, %rd62;
	ld.local.f32 	%f62, [%rd42];
	add.s64 	%rd43, %rd3, %rd62;
	ld.global.f32 	%f63, [%rd43];
	add.f32 	%f64, %f62, %f63;
	cvt.f64.f32 	%fd1, %f64;
	max.f64 	%fd2, %fd1, 0d0000000000000000;
	cvt.rn.f32.f64 	%f65, %fd2;
	add.s64 	%rd44, %rd2, %rd62;
	st.global.f32 	[%rd44], %f65;
	add.s64 	%rd62, %rd62, %rd9;
	add.s32 	%r134, %r134, 1;
	setp.ne.s32 	%p17, %r134, 0;
	@%p17 bra 	$L__BB2_19;
$L__BB2_20:
	setp.lt.u32 	%p18, %r20, 3;
	@%p18 bra 	$L__BB2_22;
$L__BB2_21:
	mul.wide.u32 	%rd45, %r136, 4;
	add.s64 	%rd46, %rd4, %rd45;
	ld.local.f32 	%f66, [%rd46];
	add.s64 	%rd47, %rd3, %rd45;
	ld.global.f32 	%f67, [%rd47];
	add.f32 	%f68, %f66, %f67;
	cvt.f64.f32 	%fd3, %f68;
	max.f64 	%fd4, %fd3, 0d0000000000000000;
	cvt.rn.f32.f64 	%f69, %fd4;
	add.s64 	%rd48, %rd2, %rd45;
	st.global.f32 	[%rd48], %f69;
	add.s32 	%r126, %r136, %r6;
	mul.wide.u32 	%rd49, %r126, 4;
	add.s64 	%rd50, %rd4, %rd49;
	ld.local.f32 	%f70, [%rd50];
	add.s64 	%rd51, %rd3, %rd49;
	ld.global.f32 	%f71, [%rd51];
	add.f32 	%f72, %f70, %f71;
	cvt.f64.f32 	%fd5, %f72;
	max.f64 	%fd6, %fd5, 0d0000000000000000;
	cvt.rn.f32.f64 	%f73, %fd6;
	add.s64 	%rd52, %rd2, %rd49;
	st.global.f32 	[%rd52], %f73;
	add.s32 	%r127, %r126, %r6;
	mul.wide.u32 	%rd53, %r127, 4;
	add.s64 	%rd54, %rd4, %rd53;
	ld.local.f32 	%f74, [%rd54];
	add.s64 	%rd55, %rd3, %rd53;
	ld.global.f32 	%f75, [%rd55];
	add.f32 	%f76, %f74, %f75;
	cvt.f64.f32 	%fd7, %f76;
	max.f64 	%fd8, %fd7, 0d0000000000000000;
	cvt.rn.f32.f64 	%f77, %fd8;
	add.s64 	%rd56, %rd2, %rd53;
	st.global.f32 	[%rd56], %f77;
	add.s32 	%r128, %r127, %r6;
	mul.wide.u32 	%rd57, %r128, 4;
	add.s64 	%rd58, %rd4, %rd57;
	ld.local.f32 	%f78, [%rd58];
	add.s64 	%rd59, %rd3, %rd57;
	ld.global.f32 	%f79, [%rd59];
	add.f32 	%f80, %f78, %f79;
	cvt.f64.f32 	%fd9, %f80;
	max.f64 	%fd10, %fd9, 0d0000000000000000;
	cvt.rn.f32.f64 	%f81, %fd10;
	add.s64 	%rd60, %rd2, %rd57;
	st.global.f32 	[%rd60], %f81;
	add.s32 	%r136, %r128, %r6;
	setp.lt.s32 	%p19, %r136, %r29;
	@%p19 bra 	$L__BB2_21;
$L__BB2_22:
	ret;

}
	// .globl	_Z6fully3PfPKfS_iiS_
.visible .entry _Z6fully3PfPKfS_iiS_(
	.param .u64 .ptr .align 1 _Z6fully3PfPKfS_iiS__param_0,
	.param .u64 .ptr .align 1 _Z6fully3PfPKfS_iiS__param_1,
	.param .u64 .ptr .align 1 _Z6fully3PfPKfS_iiS__param_2,
	.param .u32 _Z6fully3PfPKfS_iiS__param_3,
	.param .u32 _Z6fully3PfPKfS_iiS__param_4,
	.param .u64 .ptr .align 1 _Z6fully3PfPKfS_iiS__param_5
)
{
	.local .align 16 .b8 	__local_depot3[4000];
	.reg .b64 	%SP;
	.reg .b64 	%SPL;
	.reg .pred 	%p<20>;
	.reg .b32 	%r<127>;
	.reg .b32 	%f<131>;
	.reg .b64 	%rd<57>;
	.reg .b64 	%fd<31>;
	// demoted variable
	.shared .align 4 .b8 _ZZ6fully3PfPKfS_iiS_E4F_ds[16384];
	mov.u64 	%SPL, __local_depot3;
	ld.param.u64 	%rd15, [_Z6fully3PfPKfS_iiS__param_0];
	ld.param.u64 	%rd16, [_Z6fully3PfPKfS_iiS__param_1];
	ld.param.u64 	%rd17, [_Z6fully3PfPKfS_iiS__param_2];
	ld.param.u32 	%r27, [_Z6fully3PfPKfS_iiS__param_3];
	ld.param.u32 	%r28, [_Z6fully3PfPKfS_iiS__param_4];
	ld.param.u64 	%rd18, [_Z6fully3PfPKfS_iiS__param_5];
	cvta.to.global.u64 	%rd1, %rd16;
	cvta.to.global.u64 	%rd2, %rd17;
	cvta.to.global.u64 	%rd3, %rd18;
	add.u64 	%rd4, %SPL, 0;
	mov.f32 	%f14, 0f00000000;
	st.local.v4.f32 	[%rd4], {%f14, %f14, %f14, %f14};
	add.s64 	%rd56, %rd4, 16;
	st.local.v4.f32 	[%rd4+16], {%f14, %f14, %f14, %f14};
	st.local.v4.f32 	[%rd4+32], {%f14, %f14, %f14, %f14};
	st.local.v4.f32 	[%rd4+48], {%f14, %f14, %f14, %f14};
	st.local.v4.f32 	[%rd4+64], {%f14, %f14, %f14, %f14};
	st.local.v4.f32 	[%rd4+80], {%f14, %f14, %f14, %f14};
	st.local.v4.f32 	[%rd4+96], {%f14, %f14, %f14, %f14};
	st.local.v4.f32 	[%rd4+112], {%f14, %f14, %f14, %f14};
	st.local.v4.f32 	[%rd4+128], {%f14, %f14, %f14, %f14};
	st.local.v4.f32 	[%rd4+144], {%f14, %f14, %f14, %f14};
	st.local.v4.f32 	[%rd4+160], {%f14, %f14, %f14, %f14};
	st.local.v4.f32 	[%rd4+176], {%f14, %f14, %f14, %f14};
	st.local.v4.f32 	[%rd4+192], {%f14, %f14, %f14, %f14};
	st.local.v4.f32 	[%rd4+208], {%f14, %f14, %f14, %f14};
	st.local.v4.f32 	[%rd4+224], {%f14, %f14, %f14, %f14};
	st.local.v4.f32 	[%rd4+240], {%f14, %f14, %f14, %f14};
	st.local.v4.f32 	[%rd4+256], {%f14, %f14, %f14, %f14};
	st.local.v4.f32 	[%rd4+272], {%f14, %f14, %f14, %f14};
	st.local.v4.f32 	[%rd4+288], {%f14, %f14, %f14, %f14};
	st.local.v4.f32 	[%rd4+304], {%f14, %f14, %f14, %f14};
	st.local.v4.f32 	[%rd4+320], {%f14, %f14, %f14, %f14};
	st.local.v4.f32 	[%rd4+336], {%f14, %f14, %f14, %f14};
	st.local.v4.f32 	[%rd4+352], {%f14, %f14, %f14, %f14};
	st.local.v4.f32 	[%rd4+368], {%f14, %f14, %f14, %f14};
	st.local.v4.f32 	[%rd4+384], {%f14, %f14, %f14, %f14};
	st.local.v4.f32 	[%rd4+400], {%f14, %f14, %f14, %f14};
	st.local.v4.f32 	[%rd4+416], {%f14, %f14, %f14, %f14};
	st.local.v4.f32 	[%rd4+432], {%f14, %f14, %f14, %f14};
	st.local.v4.f32 	[%rd4+448], {%f14, %f14, %f14, %f14};
	st.local.v4.f32 	[%rd4+464], {%f14, %f14, %f14, %f14};
	st.local.v4.f32 	[%rd4+480], {%f14, %f14, %f14, %f14};
	st.local.v4.f32 	[%rd4+496], {%f14, %f14, %f14, %f14};
	st.local.v4.f32 	[%rd4+512], {%f14, %f14, %f14, %f14};
	st.local.v4.f32 	[%rd4+528], {%f14, %f14, %f14, %f14};
	st.local.v4.f32 	[%rd4+544], {%f14, %f14, %f14, %f14};
	st.local.v4.f32 	[%rd4+560], {%f14, %f14, %f14, %f14};
	st.local.v4.f32 	[%rd4+576], {%f14, %f14, %f14, %f14};
	st.local.v4.f32 	[%rd4+592], {%f14, %f14, %f14, %f14};
	st.local.v4.f32 	[%rd4+608], {%f14, %f14, %f14, %f14};
	st.local.v4.f32 	[%rd4+624], {%f14, %f14, %f14, %f14};
	st.local.v4.f32 	[%rd4+640], {%f14, %f14, %f14, %f14};
	st.local.v4.f32 	[%rd4+656], {%f14, %f14, %f14, %f14};
	st.local.v4.f32 	[%rd4+672], {%f14, %f14, %f14, %f14};
	st.local.v4.f32 	[%rd4+688], {%f14, %f14, %f14, %f14};
	st.local.v4.f32 	[%rd4+704], {%f14, %f14, %f14, %f14};
	st.local.v4.f32 	[%rd4+720], {%f14, %f14, %f14, %f14};
	st.local.v4.f32 	[%rd4+736], {%f14, %f14, %f14, %f14};
	st.local.v4.f32 	[%rd4+752], {%f14, %f14, %f14, %f14};
	st.local.v4.f32 	[%rd4+768], {%f14, %f14, %f14, %f14};
	st.local.v4.f32 	[%rd4+784], {%f14, %f14, %f14, %f14};
	st.local.v4.f32 	[%rd4+800], {%f14, %f14, %f14, %f14};
	st.local.v4.f32 	[%rd4+816], {%f14, %f14, %f14, %f14};
	st.local.v4.f32 	[%rd4+832], {%f14, %f14, %f14, %f14};
	st.local.v4.f32 	[%rd4+848], {%f14, %f14, %f14, %f14};
	st.local.v4.f32 	[%rd4+864], {%f14, %f14, %f14, %f14};
	st.local.v4.f32 	[%rd4+880], {%f14, %f14, %f14, %f14};
	st.local.v4.f32 	[%rd4+896], {%f14, %f14, %f14, %f14};
	st.local.v4.f32 	[%rd4+912], {%f14, %f14, %f14, %f14};
	st.local.v4.f32 	[%rd4+928], {%f14, %f14, %f14, %f14};
	st.local.v4.f32 	[%rd4+944], {%f14, %f14, %f14, %f14};
	st.local.v4.f32 	[%rd4+960], {%f14, %f14, %f14, %f14};
	st.local.v4.f32 	[%rd4+976], {%f14, %f14, %f14, %f14};
	st.local.v4.f32 	[%rd4+992], {%f14, %f14, %f14, %f14};
	st.local.v4.f32 	[%rd4+1008], {%f14, %f14, %f14, %f14};
	st.local.v4.f32 	[%rd4+1024], {%f14, %f14, %f14, %f14};
	st.local.v4.f32 	[%rd4+1040], {%f14, %f14, %f14, %f14};
	st.local.v4.f32 	[%rd4+1056], {%f14, %f14, %f14, %f14};
	st.local.v4.f32 	[%rd4+1072], {%f14, %f14, %f14, %f14};
	st.local.v4.f32 	[%rd4+1088], {%f14, %f14, %f14, %f14};
	st.local.v4.f32 	[%rd4+1104], {%f14, %f14, %f14, %f14};
	st.local.v4.f32 	[%rd4+1120], {%f14, %f14, %f14, %f14};
	st.local.v4.f32 	[%rd4+1136], {%f14, %f14, %f14, %f14};
	st.local.v4.f32 	[%rd4+1152], {%f14, %f14, %f14, %f14};
	st.local.v4.f32 	[%rd4+1168], {%f14, %f14, %f14, %f14};
	st.local.v4.f32 	[%rd4+1184], {%f14, %f14, %f14, %f14};
	st.local.v4.f32 	[%rd4+1200], {%f14, %f14, %f14, %f14};
	st.local.v4.f32 	[%rd4+1216], {%f14, %f14, %f14, %f14};
	st.local.v4.f32 	[%rd4+1232], {%f14, %f14, %f14, %f14};
	st.local.v4.f32 	[%rd4+1248], {%f14, %f14, %f14, %f14};
	st.local.v4.f32 	[%rd4+1264], {%f14, %f14, %f14, %f14};
	st.local.v4.f32 	[%rd4+1280], {%f14, %f14, %f14, %f14};
	st.local.v4.f32 	[%rd4+1296], {%f14, %f14, %f14, %f14};
	st.local.v4.f32 	[%rd4+1312], {%f14, %f14, %f14, %f14};
	st.local.v4.f32 	[%rd4+1328], {%f14, %f14, %f14, %f14};
	st.local.v4.f32 	[%rd4+1344], {%f14, %f14, %f14, %f14};
	st.local.v4.f32 	[%rd4+1360], {%f14, %f14, %f14, %f14};
	st.local.v4.f32 	[%rd4+1376], {%f14, %f14, %f14, %f14};
	st.local.v4.f32 	[%rd4+1392], {%f14, %f14, %f14, %f14};
	st.local.v4.f32 	[%rd4+1408], {%f14, %f14, %f14, %f14};
	st.local.v4.f32 	[%rd4+1424], {%f14, %f14, %f14, %f14};
	st.local.v4.f32 	[%rd4+1440], {%f14, %f14, %f14, %f14};
	st.local.v4.f32 	[%rd4+1456], {%f14, %f14, %f14, %f14};
	st.local.v4.f32 	[%rd4+1472], {%f14, %f14, %f14, %f14};
	st.local.v4.f32 	[%rd4+1488], {%f14, %f14, %f14, %f14};
	st.local.v4.f32 	[%rd4+1504], {%f14, %f14, %f14, %f14};
	st.local.v4.f32 	[%rd4+1520], {%f14, %f14, %f14, %f14};
	st.local.v4.f32 	[%rd4+1536], {%f14, %f14, %f14, %f14};
	st.local.v4.f32 	[%rd4+1552], {%f14, %f14, %f14, %f14};
	st.local.v4.f32 	[%rd4+1568], {%f14, %f14, %f14, %f14};
	st.local.v4.f32 	[%rd4+1584], {%f14, %f14, %f14, %f14};
	st.local.v4.f32 	[%rd4+1600], {%f14, %f14, %f14, %f14};
	st.local.v4.f32 	[%rd4+1616], {%f14, %f14, %f14, %f14};
	st.local.v4.f32 	[%rd4+1632], {%f14, %f14, %f14, %f14};
	st.local.v4.f32 	[%rd4+1648], {%f14, %f14, %f14, %f14};
	st.local.v4.f32 	[%rd4+1664], {%f14, %f14, %f14, %f14};
	st.local.v4.f32 	[%rd4+1680], {%f14, %f14, %f14, %f14};
	st.local.v4.f32 	[%rd4+1696], {%f14, %f14, %f14, %f14};
	st.local.v4.f32 	[%rd4+1712], {%f14, %f14, %f14, %f14};
	st.local.v4.f32 	[%rd4+1728], {%f14, %f14, %f14, %f14};
	st.local.v4.f32 	[%rd4+1744], {%f14, %f14, %f14, %f14};
	st.local.v4.f32 	[%rd4+1760], {%f14, %f14, %f14, %f14};
	st.local.v4.f32 	[%rd4+1776], {%f14, %f14, %f14, %f14};
	st.local.v4.f32 	[%rd4+1792], {%f14, %f14, %f14, %f14};
	st.local.v4.f32 	[%rd4+1808], {%f14, %f14, %f14, %f14};
	st.local.v4.f32 	[%rd4+1824], {%f14, %f14, %f14, %f14};
	st.local.v4.f32 	[%rd4+1840], {%f14, %f14, %f14, %f14};
	st.local.v4.f32 	[%rd4+1856], {%f14, %f14, %f14, %f14};
	st.local.v4.f32 	[%rd4+1872], {%f14, %f14, %f14, %f14};
	st.local.v4.f32 	[%rd4+1888], {%f14, %f14, %f14, %f14};
	st.local.v4.f32 	[%rd4+1904], {%f14, %f14, %f14, %f14};
	st.local.v4.f32 	[%rd4+1920], {%f14, %f14, %f14, %f14};
	st.local.v4.f32 	[%rd4+1936], {%f14, %f14, %f14, %f14};
	st.local.v4.f32 	[%rd4+1952], {%f14, %f14, %f14, %f14};
	st.local.v4.f32 	[%rd4+1968], {%f14, %f14, %f14, %f14};
	st.local.v4.f32 	[%rd4+1984], {%f14, %f14, %f14, %f14};
	st.local.v4.f32 	[%rd4+2000], {%f14, %f14, %f14, %f14};
	st.local.v4.f32 	[%rd4+2016], {%f14, %f14, %f14, %f14};
	st.local.v4.f32 	[%rd4+2032], {%f14, %f14, %f14, %f14};
	st.local.v4.f32 	[%rd4+2048], {%f14, %f14, %f14, %f14};
	st.local.v4.f32 	[%rd4+2064], {%f14, %f14, %f14, %f14};
	st.local.v4.f32 	[%rd4+2080], {%f14, %f14, %f14, %f14};
	st.local.v4.f32 	[%rd4+2096], {%f14, %f14, %f14, %f14};
	st.local.v4.f32 	[%rd4+2112], {%f14, %f14, %f14, %f14};
	st.local.v4.f32 	[%rd4+2128], {%f14, %f14, %f14, %f14};
	st.local.v4.f32 	[%rd4+2144], {%f14, %f14, %f14, %f14};
	st.local.v4.f32 	[%rd4+2160], {%f14, %f14, %f14, %f14};
	st.local.v4.f32 	[%rd4+2176], {%f14, %f14, %f14, %f14};
	st.local.v4.f32 	[%rd4+2192], {%f14, %f14, %f14, %f14};
	st.local.v4.f32 	[%rd4+2208], {%f14, %f14, %f14, %f14};
	st.local.v4.f32 	[%rd4+2224], {%f14, %f14, %f14, %f14};
	st.local.v4.f32 	[%rd4+2240], {%f14, %f14, %f14, %f14};
	st.local.v4.f32 	[%rd4+2256], {%f14, %f14, %f14, %f14};
	st.local.v4.f32 	[%rd4+2272], {%f14, %f14, %f14, %f14};
	st.local.v4.f32 	[%rd4+2288], {%f14, %f14, %f14, %f14};
	st.local.v4.f32 	[%rd4+2304], {%f14, %f14, %f14, %f14};
	st.local.v4.f32 	[%rd4+2320], {%f14, %f14, %f14, %f14};
	st.local.v4.f32 	[%rd4+2336], {%f14, %f14, %f14, %f14};
	st.local.v4.f32 	[%rd4+2352], {%f14, %f14, %f14, %f14};
	st.local.v4.f32 	[%rd4+2368], {%f14, %f14, %f14, %f14};
	st.local.v4.f32 	[%rd4+2384], {%f14, %f14, %f14, %f14};
	st.local.v4.f32 	[%rd4+2400], {%f14, %f14, %f14, %f14};
	st.local.v4.f32 	[%rd4+2416], {%f14, %f14, %f14, %f14};
	st.local.v4.f32 	[%rd4+2432], {%f14, %f14, %f14, %f14};
	st.local.v4.f32 	[%rd4+2448], {%f14, %f14, %f14, %f14};
	st.local.v4.f32 	[%rd4+2464], {%f14, %f14, %f14, %f14};
	st.local.v4.f32 	[%rd4+2480], {%f14, %f14, %f14, %f14};
	st.local.v4.f32 	[%rd4+2496], {%f14, %f14, %f14, %f14};
	st.local.v4.f32 	[%rd4+2512], {%f14, %f14, %f14, %f14};
	st.local.v4.f32 	[%rd4+2528], {%f14, %f14, %f14, %f14};
	st.local.v4.f32 	[%rd4+2544], {%f14, %f14, %f14, %f14};
	st.local.v4.f32 	[%rd4+2560], {%f14, %f14, %f14, %f14};
	st.local.v4.f32 	[%rd4+2576], {%f14, %f14, %f14, %f14};
	st.local.v4.f32 	[%rd4+2592], {%f14, %f14, %f14, %f14};
	st.local.v4.f32 	[%rd4+2608], {%f14, %f14, %f14, %f14};
	st.local.v4.f32 	[%rd4+2624], {%f14, %f14, %f14, %f14};
	st.local.v4.f32 	[%rd4+2640], {%f14, %f14, %f14, %f14};
	st.local.v4.f32 	[%rd4+2656], {%f14, %f14, %f14, %f14};
	st.local.v4.f32 	[%rd4+2672], {%f14, %f14, %f14, %f14};
	st.local.v4.f32 	[%rd4+2688], {%f14, %f14, %f14, %f14};
	st.local.v4.f32 	[%rd4+2704], {%f14, %f14, %f14, %f14};
	st.local.v4.f32 	[%rd4+2720], {%f14, %f14, %f14, %f14};
	st.local.v4.f32 	[%rd4+2736], {%f14, %f14, %f14, %f14};
	st.local.v4.f32 	[%rd4+2752], {%f14, %f14, %f14, %f14};
	st.local.v4.f32 	[%rd4+2768], {%f14, %f14, %f14, %f14};
	st.local.v4.f32 	[%rd4+2784], {%f14, %f14, %f14, %f14};
	st.local.v4.f32 	[%rd4+2800], {%f14, %f14, %f14, %f14};
	st.local.v4.f32 	[%rd4+2816], {%f14, %f14, %f14, %f14};
	st.local.v4.f32 	[%rd4+2832], {%f14, %f14, %f14, %f14};
	st.local.v4.f32 	[%rd4+2848], {%f14, %f14, %f14, %f14};
	st.local.v4.f32 	[%rd4+2864], {%f14, %f14, %f14, %f14};
	st.local.v4.f32 	[%rd4+2880], {%f14, %f14, %f14, %f14};
	st.local.v4.f32 	[%rd4+2896], {%f14, %f14, %f14, %f14};
	st.local.v4.f32 	[%rd4+2912], {%f14, %f14, %f14, %f14};
	st.local.v4.f32 	[%rd4+2928], {%f14, %f14, %f14, %f14};
	st.local.v4.f32 	[%rd4+2944], {%f14, %f14, %f14, %f14};
	st.local.v4.f32 	[%rd4+2960], {%f14, %f14, %f14, %f14};
	st.local.v4.f32 	[%rd4+2976], {%f14, %f14, %f14, %f14};
	st.local.v4.f32 	[%rd4+2992], {%f14, %f14, %f14, %f14};
	st.local.v4.f32 	[%rd4+3008], {%f14, %f14, %f14, %f14};
	st.local.v4.f32 	[%rd4+3024], {%f14, %f14, %f14, %f14};
	st.local.v4.f32 	[%rd4+3040], {%f14, %f14, %f14, %f14};
	st.local.v4.f32 	[%rd4+3056], {%f14, %f14, %f14, %f14};
	st.local.v4.f32 	[%rd4+3072], {%f14, %f14, %f14, %f14};
	st.local.v4.f32 	[%rd4+3088], {%f14, %f14, %f14, %f14};
	st.local.v4.f32 	[%rd4+3104], {%f14, %f14, %f14, %f14};
	st.local.v4.f32 	[%rd4+3120], {%f14, %f14, %f14, %f14};
	st.local.v4.f32 	[%rd4+3136], {%f14, %f14, %f14, %f14};
	st.local.v4.f32 	[%rd4+3152], {%f14, %f14, %f14, %f14};
	st.local.v4.f32 	[%rd4+3168], {%f14, %f14, %f14, %f14};
	st.local.v4.f32 	[%rd4+3184], {%f14, %f14, %f14, %f14};
	st.local.v4.f32 	[%rd4+3200], {%f14, %f14, %f14, %f14};
	st.local.v4.f32 	[%rd4+3216], {%f14, %f14, %f14, %f14};
	st.local.v4.f32 	[%rd4+3232], {%f14, %f14, %f14, %f14};
	st.local.v4.f32 	[%rd4+3248], {%f14, %f14, %f14, %f14};
	st.local.v4.f32 	[%rd4+3264], {%f14, %f14, %f14, %f14};
	st.local.v4.f32 	[%rd4+3280], {%f14, %f14, %f14, %f14};
	st.local.v4.f32 	[%rd4+3296], {%f14, %f14, %f14, %f14};
	st.local.v4.f32 	[%rd4+3312], {%f14, %f14, %f14, %f14};
	st.local.v4.f32 	[%rd4+3328], {%f14, %f14, %f14, %f14};
	st.local.v4.f32 	[%rd4+3344], {%f14, %f14, %f14, %f14};
	st.local.v4.f32 	[%rd4+3360], {%f14, %f14, %f14, %f14};
	st.local.v4.f32 	[%rd4+3376], {%f14, %f14, %f14, %f14};
	st.local.v4.f32 	[%rd4+3392], {%f14, %f14, %f14, %f14};
	st.local.v4.f32 	[%rd4+3408], {%f14, %f14, %f14, %f14};
	st.local.v4.f32 	[%rd4+3424], {%f14, %f14, %f14, %f14};
	st.local.v4.f32 	[%rd4+3440], {%f14, %f14, %f14, %f14};
	st.local.v4.f32 	[%rd4+3456], {%f14, %f14, %f14, %f14};
	st.local.v4.f32 	[%rd4+3472], {%f14, %f14, %f14, %f14};
	st.local.v4.f32 	[%rd4+3488], {%f14, %f14, %f14, %f14};
	st.local.v4.f32 	[%rd4+3504], {%f14, %f14, %f14, %f14};
	st.local.v4.f32 	[%rd4+3520], {%f14, %f14, %f14, %f14};
	st.local.v4.f32 	[%rd4+3536], {%f14, %f14, %f14, %f14};
	st.local.v4.f32 	[%rd4+3552], {%f14, %f14, %f14, %f14};
	st.local.v4.f32 	[%rd4+3568], {%f14, %f14, %f14, %f14};
	st.local.v4.f32 	[%rd4+3584], {%f14, %f14, %f14, %f14};
	st.local.v4.f32 	[%rd4+3600], {%f14, %f14, %f14, %f14};
	st.local.v4.f32 	[%rd4+3616], {%f14, %f14, %f14, %f14};
	st.local.v4.f32 	[%rd4+3632], {%f14, %f14, %f14, %f14};
	st.local.v4.f32 	[%rd4+3648], {%f14, %f14, %f14, %f14};
	st.local.v4.f32 	[%rd4+3664], {%f14, %f14, %f14, %f14};
	st.local.v4.f32 	[%rd4+3680], {%f14, %f14, %f14, %f14};
	st.local.v4.f32 	[%rd4+3696], {%f14, %f14, %f14, %f14};
	st.local.v4.f32 	[%rd4+3712], {%f14, %f14, %f14, %f14};
	st.local.v4.f32 	[%rd4+3728], {%f14, %f14, %f14, %f14};
	st.local.v4.f32 	[%rd4+3744], {%f14, %f14, %f14, %f14};
	st.local.v4.f32 	[%rd4+3760], {%f14, %f14, %f14, %f14};
	st.local.v4.f32 	[%rd4+3776], {%f14, %f14, %f14, %f14};
	st.local.v4.f32 	[%rd4+3792], {%f14, %f14, %f14, %f14};
	st.local.v4.f32 	[%rd4+3808], {%f14, %f14, %f14, %f14};
	st.local.v4.f32 	[%rd4+3824], {%f14, %f14, %f14, %f14};
	st.local.v4.f32 	[%rd4+3840], {%f14, %f14, %f14, %f14};
	st.local.v4.f32 	[%rd4+3856], {%f14, %f14, %f14, %f14};
	st.local.v4.f32 	[%rd4+3872], {%f14, %f14, %f14, %f14};
	st.local.v4.f32 	[%rd4+3888], {%f14, %f14, %f14, %f14};
	st.local.v4.f32 	[%rd4+3904], {%f14, %f14, %f14, %f14};
	st.local.v4.f32 	[%rd4+3920], {%f14, %f14, %f14, %f14};
	st.local.v4.f32 	[%rd4+3936], {%f14, %f14, %f14, %f14};
	st.local.v4.f32 	[%rd4+3952], {%f14, %f14, %f14, %f14};
	st.local.v4.f32 	[%rd4+3968], {%f14, %f14, %f14, %f14};
	st.local.v4.f32 	[%rd4+3984], {%f14, %f14, %f14, %f14};
	mov.u32 	%r29, %tid.y;
	mov.u32 	%r30, %tid.x;
	shl.b32 	%r31, %r30, 5;
	add.s32 	%r32, %r31, %r29;
	shl.b32 	%r33, %r30, 7;
	mov.u32 	%r34, _ZZ6fully3PfPKfS_iiS_E4F_ds;
	add.s32 	%r35, %r34, %r33;
	shl.b32 	%r36, %r29, 2;
	add.s32 	%r37, %r35, %r36;
	cvta.to.global.u64 	%rd20, %rd15;
	mul.wide.u32 	%rd21, %r32, 4;
	add.s64 	%rd22, %rd20, %rd21;
	ld.global.f32 	%f15, [%rd22];
	st.shared.f32 	[%r37], %f15;
	ld.global.f32 	%f16, [%rd22+4096];
	st.shared.f32 	[%r37+4096], %f16;
	ld.global.f32 	%f17, [%rd22+8192];
	st.shared.f32 	[%r37+8192], %f17;
	ld.global.f32 	%f18, [%rd22+12288];
	st.shared.f32 	[%r37+12288], %f18;
	bar.sync 	0;
	or.b32  	%r38, %r29, %r30;
	setp.ne.s32 	%p1, %r38, 0;
	@%p1 bra 	$L__BB3_27;
	min.s32 	%r39, %r28, %r27;
	setp.lt.s32 	%p2, %r39, 1;
	@%p2 bra 	$L__BB3_15;
	and.b32  	%r1, %r27, 7;
	add.s32 	%r2, %r1, -1;
	and.b32  	%r3, %r27, 3;
	and.b32  	%r4, %r27, 2147483640;
	and.b32  	%r5, %r27, 1;
	mov.b32 	%r118, 0;
$L__BB3_3:
	setp.lt.u32 	%p3, %r27, 8;
	mul.lo.s32 	%r7, %r118, %r27;
	mul.wide.u32 	%rd23, %r118, 4;
	add.s64 	%rd6, %rd4, %rd23;
	ld.local.f32 	%f130, [%rd6];
	mov.b32 	%r121, 0;
	@%p3 bra 	$L__BB3_6;
	mov.b32 	%r119, 0;
$L__BB3_5:
	.pragma "nounroll";
	shl.b32 	%r43, %r119, 2;
	and.b32  	%r44, %r43, -4096;
	mov.u32 	%r45, _ZZ6fully3PfPKfS_iiS_E4F_ds;
	add.s32 	%r46, %r45, %r44;
	and.b32  	%r47, %r43, 3968;
	add.s32 	%r48, %r46, %r47;
	and.b32  	%r49, %r43, 96;
	add.s32 	%r50, %r48, %r49;
	ld.shared.f32 	%f20, [%r50];
	add.s32 	%r51, %r119, %r7;
	mul.wide.u32 	%rd24, %r51, 4;
	add.s64 	%rd25, %rd1, %rd24;
	ld.global.nc.f32 	%f21, [%rd25];
	fma.rn.f32 	%f22, %f20, %f21, %f130;
	add.s32 	%r52, %r43, 4;
	and.b32  	%r53, %r52, 100;
	add.s32 	%r54, %r48, %r53;
	ld.shared.f32 	%f23, [%r54];
	ld.global.nc.f32 	%f24, [%rd25+4];
	fma.rn.f32 	%f25, %f23, %f24, %f22;
	add.s32 	%r55, %r43, 8;
	and.b32  	%r56, %r55, 104;
	add.s32 	%r57, %r48, %r56;
	ld.shared.f32 	%f26, [%r57];
	ld.global.nc.f32 	%f27, [%rd25+8];
	fma.rn.f32 	%f28, %f26, %f27, %f25;
	ld.shared.f32 	%f29, [%r54+8];
	ld.global.nc.f32 	%f30, [%rd25+12];
	fma.rn.f32 	%f31, %f29, %f30, %f28;
	add.s32 	%r58, %r43, 16;
	and.b32  	%r59, %r58, 112;
	add.s32 	%r60, %r48, %r59;
	ld.shared.f32 	%f32, [%r60];
	ld.global.nc.f32 	%f33, [%rd25+16];
	fma.rn.f32 	%f34, %f32, %f33, %f31;
	ld.shared.f32 	%f35, [%r54+16];
	ld.global.nc.f32 	%f36, [%rd25+20];
	fma.rn.f32 	%f37, %f35, %f36, %f34;
	ld.shared.f32 	%f38, [%r57+16];
	ld.global.nc.f32 	%f39, [%rd25+24];
	fma.rn.f32 	%f40, %f38, %f39, %f37;
	ld.shared.f32 	%f41, [%r54+24];
	ld.global.nc.f32 	%f42, [%rd25+28];
	fma.rn.f32 	%f130, %f41, %f42, %f40;
	add.s32 	%r119, %r119, 8;
	setp.ne.s32 	%p4, %r119, %r4;
	mov.u32 	%r121, %r4;
	@%p4 bra 	$L__BB3_5;
$L__BB3_6:
	setp.eq.s32 	%p5, %r1, 0;
	@%p5 bra 	$L__BB3_14;
	setp.lt.u32 	%p6, %r2, 3;
	@%p6 bra 	$L__BB3_9;
	shl.b32 	%r61, %r121, 2;
	and.b32  	%r62, %r61, -4096;
	mov.u32 	%r63, _ZZ6fully3PfPKfS_iiS_E4F_ds;
	add.s32 	%r64, %r63, %r62;
	and.b32  	%r65, %r61, 3968;
	add.s32 	%r66, %r64, %r65;
	and.b32  	%r67, %r61, 124;
	add.s32 	%r68, %r66, %r67;
	ld.shared.f32 	%f44, [%r68];
	add.s32 	%r69, %r121, %r7;
	mul.wide.u32 	%rd26, %r69, 4;
	add.s64 	%rd27, %rd1, %rd26;
	ld.global.nc.f32 	%f45, [%rd27];
	fma.rn.f32 	%f46, %f44, %f45, %f130;
	add.s32 	%r70, %r61, 4;
	and.b32  	%r71, %r70, -4096;
	add.s32 	%r72, %r63, %r71;
	and.b32  	%r73, %r70, 3968;
	add.s32 	%r74, %r72, %r73;
	and.b32  	%r75, %r70, 124;
	add.s32 	%r76, %r74, %r75;
	ld.shared.f32 	%f47, [%r76];
	cvt.u64.u32 	%rd28, %r7;
	cvt.u64.u32 	%rd29, %r121;
	add.s64 	%rd30, %rd29, %rd28;
	shl.b64 	%rd31, %rd30, 2;
	add.s64 	%rd32, %rd1, %rd31;
	ld.global.nc.f32 	%f48, [%rd32+4];
	fma.rn.f32 	%f49, %f47, %f48, %f46;
	add.s32 	%r77, %r61, 8;
	and.b32  	%r78, %r77, -4096;
	add.s32 	%r79, %r63, %r78;
	and.b32  	%r80, %r77, 3968;
	add.s32 	%r81, %r79, %r80;
	and.b32  	%r82, %r77, 124;
	add.s32 	%r83, %r81, %r82;
	ld.shared.f32 	%f50, [%r83];
	ld.global.nc.f32 	%f51, [%rd32+8];
	fma.rn.f32 	%f52, %f50, %f51, %f49;
	add.s32 	%r84, %r61, 12;
	and.b32  	%r85, %r84, -4096;
	add.s32 	%r86, %r63, %r85;
	and.b32  	%r87, %r84, 3968;
	add.s32 	%r88, %r86, %r87;
	and.b32  	%r89, %r84, 124;
	add.s32 	%r90, %r88, %r89;
	ld.shared.f32 	%f53, [%r90];
	ld.global.nc.f32 	%f54, [%rd32+12];
	fma.rn.f32 	%f130, %f53, %f54, %f52;
	add.s32 	%r121, %r121, 4;
$L__BB3_9:
	setp.eq.s32 	%p7, %r3, 0;
	@%p7 bra 	$L__BB3_14;
	setp.eq.s32 	%p8, %r3, 1;
	@%p8 bra 	$L__BB3_12;
	shl.b32 	%r91, %r121, 2;
	and.b32  	%r92, %r91, -4096;
	mov.u32 	%r93, _ZZ6fully3PfPKfS_iiS_E4F_ds;
	add.s32 	%r94, %r93, %r92;
	and.b32  	%r95, %r91, 3968;
	add.s32 	%r96, %r94, %r95;
	and.b32  	%r97, %r91, 124;
	add.s32 	%r98, %r96, %r97;
	ld.shared.f32 	%f56, [%r98];
	add.s32 	%r99, %r121, %r7;
	mul.wide.u32 	%rd33, %r99, 4;
	add.s64 	%rd34, %rd1, %rd33;
	ld.global.nc.f32 	%f57, [%rd34];
	fma.rn.f32 	%f58, %f56, %f57, %f130;
	add.s32 	%r100, %r91, 4;
	and.b32  	%r101, %r100, -4096;
	add.s32 	%r102, %r93, %r101;
	and.b32  	%r103, %r100, 3968;
	add.s32 	%r104, %r102, %r103;
	and.b32  	%r105, %r100, 124;
	add.s32 	%r106, %r104, %r105;
	ld.shared.f32 	%f59, [%r106];
	cvt.u64.u32 	%rd35, %r7;
	cvt.u64.u32 	%rd36, %r121;
	add.s64 	%rd37, %rd36, %rd35;
	shl.b64 	%rd38, %rd37, 2;
	add.s64 	%rd39, %rd1, %rd38;
	ld.global.nc.f32 	%f60, [%rd39+4];
	fma.rn.f32 	%f130, %f59, %f60, %f58;
	add.s32 	%r121, %r121, 2;
$L__BB3_12:
	setp.eq.s32 	%p9, %r5, 0;
	@%p9 bra 	$L__BB3_14;
	shl.b32 	%r107, %r121, 2;
	and.b32  	%r108, %r107, -4096;
	mov.u32 	%r109, _ZZ6fully3PfPKfS_iiS_E4F_ds;
	add.s32 	%r110, %r109, %r108;
	and.b32  	%r111, %r107, 3968;
	add.s32 	%r112, %r110, %r111;
	and.b32  	%r113, %r107, 124;
	add.s32 	%r114, %r112, %r113;
	ld.shared.f32 	%f61, [%r114];
	add.s32 	%r115, %r121, %r7;
	mul.wide.u32 	%rd40, %r115, 4;
	add.s64 	%rd41, %rd1, %rd40;
	ld.global.nc.f32 	%f62, [%rd41];
	fma.rn.f32 	%f130, %f61, %f62, %f130;
$L__BB3_14:
	st.local.f32 	[%rd6], %f130;
	add.s32 	%r118, %r118, 1;
	setp.ne.s32 	%p10, %r118, %r28;
	@%p10 bra 	$L__BB3_3;
$L__BB3_15:
	setp.lt.s32 	%p11, %r28, 1;
	@%p11 bra 	$L__BB3_27;
	and.b32  	%r16, %r28, 7;
	setp.lt.u32 	%p12, %r28, 8;
	mov.b32 	%r125, 0;
	@%p12 bra 	$L__BB3_19;
	and.b32  	%r125, %r28, 2147483640;
	neg.s32 	%r123, %r125;
	add.s64 	%rd55, %rd3, 16;
	add.s64 	%rd54, %rd2, 16;
$L__BB3_18:
	.pragma "nounroll";
	ld.local.v4.f32 	{%f63, %f64, %f65, %f66}, [%rd56+-16];
	ld.global.f32 	%f67, [%rd55+-16];
	add.f32 	%f68, %f63, %f67;
	cvt.f64.f32 	%fd1, %f68;
	max.f64 	%fd2, %fd1, 0d0000000000000000;
	cvt.rn.f32.f64 	%f69, %fd2;
	st.global.f32 	[%rd54+-16], %f69;
	ld.global.f32 	%f70, [%rd55+-12];
	add.f32 	%f71, %f64, %f70;
	cvt.f64.f32 	%fd3, %f71;
	max.f64 	%fd4, %fd3, 0d0000000000000000;
	cvt.rn.f32.f64 	%f72, %fd4;
	st.global.f32 	[%rd54+-12], %f72;
	ld.global.f32 	%f73, [%rd55+-8];
	add.f32 	%f74, %f65, %f73;
	cvt.f64.f32 	%fd5, %f74;
	max.f64 	%fd6, %fd5, 0d0000000000000000;
	cvt.rn.f32.f64 	%f75, %fd6;
	st.global.f32 	[%rd54+-8], %f75;
	ld.global.f32 	%f76, [%rd55+-4];
	add.f32 	%f77, %f66, %f76;
	cvt.f64.f32 	%fd7, %f77;
	max.f64 	%fd8, %fd7, 0d0000000000000000;
	cvt.rn.f32.f64 	%f78, %fd8;
	st.global.f32 	[%rd54+-4], %f78;
	ld.local.v4.f32 	{%f79, %f80, %f81, %f82}, [%rd56];
	ld.global.f32 	%f83, [%rd55];
	add.f32 	%f84, %f79, %f83;
	cvt.f64.f32 	%fd9, %f84;
	max.f64 	%fd10, %fd9, 0d0000000000000000;
	cvt.rn.f32.f64 	%f85, %fd10;
	st.global.f32 	[%rd54], %f85;
	ld.global.f32 	%f86, [%rd55+4];
	add.f32 	%f87, %f80, %f86;
	cvt.f64.f32 	%fd11, %f87;
	max.f64 	%fd12, %fd11, 0d0000000000000000;
	cvt.rn.f32.f64 	%f88, %fd12;
	st.global.f32 	[%rd54+4], %f88;
	ld.global.f32 	%f89, [%rd55+8];
	add.f32 	%f90, %f81, %f89;
	cvt.f64.f32 	%fd13, %f90;
	max.f64 	%fd14, %fd13, 0d0000000000000000;
	cvt.rn.f32.f64 	%f91, %fd14;
	st.global.f32 	[%rd54+8], %f91;
	ld.global.f32 	%f92, [%rd55+12];
	add.f32 	%f93, %f82, %f92;
	cvt.f64.f32 	%fd15, %f93;
	max.f64 	%fd16, %fd15, 0d0000000000000000;
	cvt.rn.f32.f64 	%f94, %fd16;
	st.global.f32 	[%rd54+12], %f94;
	add.s32 	%r123, %r123, 8;
	add.s64 	%rd56, %rd56, 32;
	add.s64 	%rd55, %rd55, 32;
	add.s64 	%rd54, %rd54, 32;
	setp.ne.s32 	%p13, %r123, 0;
	@%p13 bra 	$L__BB3_18;
$L__BB3_19:
	setp.eq.s32 	%p14, %r16, 0;
	@%p14 bra 	$L__BB3_27;
	and.b32  	%r22, %r28, 3;
	setp.lt.u32 	%p15, %r16, 4;
	@%p15 bra 	$L__BB3_22;
	mul.wide.u32 	%rd42, %r125, 4;
	add.s64 	%rd43, %rd4, %rd42;
	ld.local.f32 	%f95, [%rd43];
	add.s64 	%rd44, %rd3, %rd42;
	ld.global.f32 	%f96, [%rd44];
	add.f32 	%f97, %f95, %f96;
	cvt.f64.f32 	%fd17, %f97;
	max.f64 	%fd18, %fd17, 0d0000000000000000;
	cvt.rn.f32.f64 	%f98, %fd18;
	add.s64 	%rd45, %rd2, %rd42;
	st.global.f32 	[%rd45], %f98;
	ld.local.f32 	%f99, [%rd43+4];
	ld.global.f32 	%f100, [%rd44+4];
	add.f32 	%f101, %f99, %f100;
	cvt.f64.f32 	%fd19, %f101;
	max.f64 	%fd20, %fd19, 0d0000000000000000;
	cvt.rn.f32.f64 	%f102, %fd20;
	st.global.f32 	[%rd45+4], %f102;
	ld.local.f32 	%f103, [%rd43+8];
	ld.global.f32 	%f104, [%rd44+8];
	add.f32 	%f105, %f103, %f104;
	cvt.f64.f32 	%fd21, %f105;
	max.f64 	%fd22, %fd21, 0d0000000000000000;
	cvt.rn.f32.f64 	%f106, %fd22;
	st.global.f32 	[%rd45+8], %f106;
	ld.local.f32 	%f107, [%rd43+12];
	ld.global.f32 	%f108, [%rd44+12];
	add.f32 	%f109, %f107, %f108;
	cvt.f64.f32 	%fd23, %f109;
	max.f64 	%fd24, %fd23, 0d0000000000000000;
	cvt.rn.f32.f64 	%f110, %fd24;
	st.global.f32 	[%rd45+12], %f110;
	add.s32 	%r125, %r125, 4;
$L__BB3_22:
	setp.eq.s32 	%p16, %r22, 0;
	@%p16 bra 	$L__BB3_27;
	setp.eq.s32 	%p17, %r22, 1;
	@%p17 bra 	$L__BB3_25;
	mul.wide.u32 	%rd46, %r125, 4;
	add.s64 	%rd47, %rd4, %rd46;
	ld.local.f32 	%f111, [%rd47];
	add.s64 	%rd48, %rd3, %rd46;
	ld.global.f32 	%f112, [%rd48];
	add.f32 	%f113, %f111, %f112;
	cvt.f64.f32 	%fd25, %f113;
	max.f64 	%fd26, %fd25, 0d0000000000000000;
	cvt.rn.f32.f64 	%f114, %fd26;
	add.s64 	%rd49, %rd2, %rd46;
	st.global.f32 	[%rd49], %f114;
	ld.local.f32 	%f115, [%rd47+4];
	ld.global.f32 	%f116, [%rd48+4];
	add.f32 	%f117, %f115, %f116;
	cvt.f64.f32 	%fd27, %f117;
	max.f64 	%fd28, %fd27, 0d0000000000000000;
	cvt.rn.f32.f64 	%f118, %fd28;
	st.global.f32 	[%rd49+4], %f118;
	add.s32 	%r125, %r125, 2;
$L__BB3_25:
	and.b32  	%r117, %r28, 1;
	setp.eq.b32 	%p18, %r117, 1;
	not.pred 	%p19, %p18;
	@%p19 bra 	$L__BB3_27;
	mul.wide.u32 	%rd50, %r125, 4;
	add.s64 	%rd51, %rd4, %rd50;
	ld.local.f32 	%f119, [%rd51];
	add.s64 	%rd52, %rd3, %rd50;
	ld.global.f32 	%f120, [%rd52];
	add.f32 	%f121, %f119, %f120;
	cvt.f64.f32 	%fd29, %f121;
	max.f64 	%fd30, %fd29, 0d0000000000000000;
	cvt.rn.f32.f64 	%f122, %fd30;
	add.s64 	%rd53, %rd2, %rd50;
	st.global.f32 	[%rd53], %f122;
$L__BB3_27:
	ret;

}
	// .globl	_Z11convolutionPfPKfS_S_iiii
.visible .entry _Z11convolutionPfPKfS_S_iiii(
	.param .u64 .ptr .align 1 _Z11convolutionPfPKfS_S_iiii_param_0,
	.param .u64 .ptr .align 1 _Z11convolutionPfPKfS_S_iiii_param_1,
	.param .u64 .ptr .align 1 _Z11convolutionPfPKfS_S_iiii_param_2,
	.param .u64 .ptr .align 1 _Z11convolutionPfPKfS_S_iiii_param_3,
	.param .u32 _Z11convolutionPfPKfS_S_iiii_param_4,
	.param .u32 _Z11convolutionPfPKfS_S_iiii_param_5,
	.param .u32 _Z11convolutionPfPKfS_S_iiii_param_6,
	.param .u32 _Z11convolutionPfPKfS_S_iiii_param_7
)
{
	.local .align 16 .b8 	__local_depot4[2048];
	.reg .b64 	%SP;
	.reg .b64 	%SPL;
	.reg .pred 	%p<36>;
	.reg .b16 	%rs<11>;
	.reg .b32 	%r<104>;
	.reg .b32 	%f<142>;
	.reg .b64 	%rd<53>;
	.reg .b64 	%fd<31>;
	// demoted variable
	.shared .align 4 .b8 _ZZ11convolutionPfPKfS_S_iiiiE4N_ds[4624];
	mov.u64 	%SPL, __local_depot4;
	ld.param.u64 	%rd16, [_Z11convolutionPfPKfS_S_iiii_param_1];
	ld.param.u64 	%rd17, [_Z11convolutionPfPKfS_S_iiii_param_2];
	ld.param.u64 	%rd18, [_Z11convolutionPfPKfS_S_iiii_param_3];
	ld.param.u32 	%r36, [_Z11convolutionPfPKfS_S_iiii_param_4];
	ld.param.u32 	%r37, [_Z11convolutionPfPKfS_S_iiii_param_5];
	ld.param.u32 	%r39, [_Z11convolutionPfPKfS_S_iiii_param_7];
	cvta.to.global.u64 	%rd1, %rd16;
	cvta.to.global.u64 	%rd2, %rd17;
	cvta.to.global.u64 	%rd3, %rd18;
	add.u64 	%rd4, %SPL, 0;
	mov.f32 	%f12, 0f00000000;
	st.local.v4.f32 	[%rd4], {%f12, %f12, %f12, %f12};
	st.local.v4.f32 	[%rd4+16], {%f12, %f12, %f12, %f12};
	st.local.v4.f32 	[%rd4+32], {%f12, %f12, %f12, %f12};
	st.local.v4.f32 	[%rd4+48], {%f12, %f12, %f12, %f12};
	st.local.v4.f32 	[%rd4+64], {%f12, %f12, %f12, %f12};
	st.local.v4.f32 	[%rd4+80], {%f12, %f12, %f12, %f12};
	st.local.v4.f32 	[%rd4+96], {%f12, %f12, %f12, %f12};
	st.local.v4.f32 	[%rd4+112], {%f12, %f12, %f12, %f12};
	st.local.v4.f32 	[%rd4+128], {%f12, %f12, %f12, %f12};
	st.local.v4.f32 	[%rd4+144], {%f12, %f12, %f12, %f12};
	st.local.v4.f32 	[%rd4+160], {%f12, %f12, %f12, %f12};
	st.local.v4.f32 	[%rd4+176], {%f12, %f12, %f12, %f12};
	st.local.v4.f32 	[%rd4+192], {%f12, %f12, %f12, %f12};
	st.local.v4.f32 	[%rd4+208], {%f12, %f12, %f12, %f12};
	st.local.v4.f32 	[%rd4+224], {%f12, %f12, %f12, %f12};
	st.local.v4.f32 	[%rd4+240], {%f12, %f12, %f12, %f12};
	st.local.v4.f32 	[%rd4+256], {%f12, %f12, %f12, %f12};
	st.local.v4.f32 	[%rd4+272], {%f12, %f12, %f12, %f12};
	st.local.v4.f32 	[%rd4+288], {%f12, %f12, %f12, %f12};
	st.local.v4.f32 	[%rd4+304], {%f12, %f12, %f12, %f12};
	st.local.v4.f32 	[%rd4+320], {%f12, %f12, %f12, %f12};
	st.local.v4.f32 	[%rd4+336], {%f12, %f12, %f12, %f12};
	st.local.v4.f32 	[%rd4+352], {%f12, %f12, %f12, %f12};
	st.local.v4.f32 	[%rd4+368], {%f12, %f12, %f12, %f12};
	st.local.v4.f32 	[%rd4+384], {%f12, %f12, %f12, %f12};
	st.local.v4.f32 	[%rd4+400], {%f12, %f12, %f12, %f12};
	st.local.v4.f32 	[%rd4+416], {%f12, %f12, %f12, %f12};
	st.local.v4.f32 	[%rd4+432], {%f12, %f12, %f12, %f12};
	st.local.v4.f32 	[%rd4+448], {%f12, %f12, %f12, %f12};
	st.local.v4.f32 	[%rd4+464], {%f12, %f12, %f12, %f12};
	st.local.v4.f32 	[%rd4+480], {%f12, %f12, %f12, %f12};
	st.local.v4.f32 	[%rd4+496], {%f12, %f12, %f12, %f12};
	st.local.v4.f32 	[%rd4+512], {%f12, %f12, %f12, %f12};
	st.local.v4.f32 	[%rd4+528], {%f12, %f12, %f12, %f12};
	st.local.v4.f32 	[%rd4+544], {%f12, %f12, %f12, %f12};
	st.local.v4.f32 	[%rd4+560], {%f12, %f12, %f12, %f12};
	st.local.v4.f32 	[%rd4+576], {%f12, %f12, %f12, %f12};
	st.local.v4.f32 	[%rd4+592], {%f12, %f12, %f12, %f12};
	st.local.v4.f32 	[%rd4+608], {%f12, %f12, %f12, %f12};
	st.local.v4.f32 	[%rd4+624], {%f12, %f12, %f12, %f12};
	st.local.v4.f32 	[%rd4+640], {%f12, %f12, %f12, %f12};
	st.local.v4.f32 	[%rd4+656], {%f12, %f12, %f12, %f12};
	st.local.v4.f32 	[%rd4+672], {%f12, %f12, %f12, %f12};
	st.local.v4.f32 	[%rd4+688], {%f12, %f12, %f12, %f12};
	st.local.v4.f32 	[%rd4+704], {%f12, %f12, %f12, %f12};
	st.local.v4.f32 	[%rd4+720], {%f12, %f12, %f12, %f12};
	st.local.v4.f32 	[%rd4+736], {%f12, %f12, %f12, %f12};
	st.local.v4.f32 	[%rd4+752], {%f12, %f12, %f12, %f12};
	st.local.v4.f32 	[%rd4+768], {%f12, %f12, %f12, %f12};
	st.local.v4.f32 	[%rd4+784], {%f12, %f12, %f12, %f12};
	st.local.v4.f32 	[%rd4+800], {%f12, %f12, %f12, %f12};
	st.local.v4.f32 	[%rd4+816], {%f12, %f12, %f12, %f12};
	st.local.v4.f32 	[%rd4+832], {%f12, %f12, %f12, %f12};
	st.local.v4.f32 	[%rd4+848], {%f12, %f12, %f12, %f12};
	st.local.v4.f32 	[%rd4+864], {%f12, %f12, %f12, %f12};
	st.local.v4.f32 	[%rd4+880], {%f12, %f12, %f12, %f12};
	st.local.v4.f32 	[%rd4+896], {%f12, %f12, %f12, %f12};
	st.local.v4.f32 	[%rd4+912], {%f12, %f12, %f12, %f12};
	st.local.v4.f32 	[%rd4+928], {%f12, %f12, %f12, %f12};
	st.local.v4.f32 	[%rd4+944], {%f12, %f12, %f12, %f12};
	st.local.v4.f32 	[%rd4+960], {%f12, %f12, %f12, %f12};
	st.local.v4.f32 	[%rd4+976], {%f12, %f12, %f12, %f12};
	st.local.v4.f32 	[%rd4+992], {%f12, %f12, %f12, %f12};
	st.local.v4.f32 	[%rd4+1008], {%f12, %f12, %f12, %f12};
	st.local.v4.f32 	[%rd4+1024], {%f12, %f12, %f12, %f12};
	st.local.v4.f32 	[%rd4+1040], {%f12, %f12, %f12, %f12};
	st.local.v4.f32 	[%rd4+1056], {%f12, %f12, %f12, %f12};
	st.local.v4.f32 	[%rd4+1072], {%f12, %f12, %f12, %f12};
	st.local.v4.f32 	[%rd4+1088], {%f12, %f12, %f12, %f12};
	st.local.v4.f32 	[%rd4+1104], {%f12, %f12, %f12, %f12};
	st.local.v4.f32 	[%rd4+1120], {%f12, %f12, %f12, %f12};
	st.local.v4.f32 	[%rd4+1136], {%f12, %f12, %f12, %f12};
	st.local.v4.f32 	[%rd4+1152], {%f12, %f12, %f12, %f12};
	st.local.v4.f32 	[%rd4+1168], {%f12, %f12, %f12, %f12};
	st.local.v4.f32 	[%rd4+1184], {%f12, %f12, %f12, %f12};
	st.local.v4.f32 	[%rd4+1200], {%f12, %f12, %f12, %f12};
	st.local.v4.f32 	[%rd4+1216], {%f12, %f12, %f12, %f12};
	st.local.v4.f32 	[%rd4+1232], {%f12, %f12, %f12, %f12};
	st.local.v4.f32 	[%rd4+1248], {%f12, %f12, %f12, %f12};
	st.local.v4.f32 	[%rd4+1264], {%f12, %f12, %f12, %f12};
	st.local.v4.f32 	[%rd4+1280], {%f12, %f12, %f12, %f12};
	st.local.v4.f32 	[%rd4+1296], {%f12, %f12, %f12, %f12};
	st.local.v4.f32 	[%rd4+1312], {%f12, %f12, %f12, %f12};
	st.local.v4.f32 	[%rd4+1328], {%f12, %f12, %f12, %f12};
	st.local.v4.f32 	[%rd4+1344], {%f12, %f12, %f12, %f12};
	st.local.v4.f32 	[%rd4+1360], {%f12, %f12, %f12, %f12};
	st.local.v4.f32 	[%rd4+1376], {%f12, %f12, %f12, %f12};
	st.local.v4.f32 	[%rd4+1392], {%f12, %f12, %f12, %f12};
	st.local.v4.f32 	[%rd4+1408], {%f12, %f12, %f12, %f12};
	st.local.v4.f32 	[%rd4+1424], {%f12, %f12, %f12, %f12};
	st.local.v4.f32 	[%rd4+1440], {%f12, %f12, %f12, %f12};
	st.local.v4.f32 	[%rd4+1456], {%f12, %f12, %f12, %f12};
	st.local.v4.f32 	[%rd4+1472], {%f12, %f12, %f12, %f12};
	st.local.v4.f32 	[%rd4+1488], {%f12, %f12, %f12, %f12};
	st.local.v4.f32 	[%rd4+1504], {%f12, %f12, %f12, %f12};
	st.local.v4.f32 	[%rd4+1520], {%f12, %f12, %f12, %f12};
	st.local.v4.f32 	[%rd4+1536], {%f12, %f12, %f12, %f12};
	st.local.v4.f32 	[%rd4+1552], {%f12, %f12, %f12, %f12};
	st.local.v4.f32 	[%rd4+1568], {%f12, %f12, %f12, %f12};
	st.local.v4.f32 	[%rd4+1584], {%f12, %f12, %f12, %f12};
	st.local.v4.f32 	[%rd4+1600], {%f12, %f12, %f12, %f12};
	st.local.v4.f32 	[%rd4+1616], {%f12, %f12, %f12, %f12};
	st.local.v4.f32 	[%rd4+1632], {%f12, %f12, %f12, %f12};
	st.local.v4.f32 	[%rd4+1648], {%f12, %f12, %f12, %f12};
	st.local.v4.f32 	[%rd4+1664], {%f12, %f12, %f12, %f12};
	st.local.v4.f32 	[%rd4+1680], {%f12, %f12, %f12, %f12};
	st.local.v4.f32 	[%rd4+1696], {%f12, %f12, %f12, %f12};
	st.local.v4.f32 	[%rd4+1712], {%f12, %f12, %f12, %f12};
	st.local.v4.f32 	[%rd4+1728], {%f12, %f12, %f12, %f12};
	st.local.v4.f32 	[%rd4+1744], {%f12, %f12, %f12, %f12};
	st.local.v4.f32 	[%rd4+1760], {%f12, %f12, %f12, %f12};
	st.local.v4.f32 	[%rd4+1776], {%f12, %f12, %f12, %f12};
	st.local.v4.f32 	[%rd4+1792], {%f12, %f12, %f12, %f12};
	st.local.v4.f32 	[%rd4+1808], {%f12, %f12, %f12, %f12};
	st.local.v4.f32 	[%rd4+1824], {%f12, %f12, %f12, %f12};
	st.local.v4.f32 	[%rd4+1840], {%f12, %f12, %f12, %f12};
	st.local.v4.f32 	[%rd4+1856], {%f12, %f12, %f12, %f12};
	st.local.v4.f32 	[%rd4+1872], {%f12, %f12, %f12, %f12};
	st.local.v4.f32 	[%rd4+1888], {%f12, %f12, %f12, %f12};
	st.local.v4.f32 	[%rd4+1904], {%f12, %f12, %f12, %f12};
	st.local.v4.f32 	[%rd4+1920], {%f12, %f12, %f12, %f12};
	st.local.v4.f32 	[%rd4+1936], {%f12, %f12, %f12, %f12};
	st.local.v4.f32 	[%rd4+1952], {%f12, %f12, %f12, %f12};
	st.local.v4.f32 	[%rd4+1968], {%f12, %f12, %f12, %f12};
	st.local.v4.f32 	[%rd4+1984], {%f12, %f12, %f12, %f12};
	st.local.v4.f32 	[%rd4+2000], {%f12, %f12, %f12, %f12};
	st.local.v4.f32 	[%rd4+2016], {%f12, %f12, %f12, %f12};
	st.local.v4.f32 	[%rd4+2032], {%f12, %f12, %f12, %f12};
	setp.lt.s32 	%p3, %r36, 1;
	@%p3 bra 	$L__BB4_15;
	ld.param.u32 	%r92, [_Z11convolutionPfPKfS_S_iiii_param_6];
	mov.u32 	%r41, %tid.y;
	shl.b32 	%r42, %r41, 5;
	mov.u32 	%r43, %tid.x;
	add.s32 	%r1, %r42, %r43;
	cvt.u16.u32 	%rs1, %r1;
	mul.hi.u16 	%rs2, %rs1, -3855;
	shr.u16 	%rs3, %rs2, 5;
	cvt.u32.u16 	%r44, %rs3;
	mul.lo.s16 	%rs4, %rs3, 34;
	sub.s16 	%rs5, %rs1, %rs4;
	cvt.u32.u16 	%r45, %rs5;
	mov.u32 	%r46, %ctaid.y;
	shl.b32 	%r47, %r46, 5;
	add.s32 	%r48, %r47, %r44;
	setp.ne.s32 	%p4, %r48, 0;
	add.s32 	%r49, %r48, -1;
	mov.u32 	%r50, %ctaid.x;
	shl.b32 	%r51, %r50, 5;
	add.s32 	%r52, %r51, -1;
	add.s32 	%r53, %r52, %r45;
	mad.lo.s32 	%r54, %r49, %r37, %r53;
	mul.lo.s32 	%r2, %r54, %r36;
	setp.le.s32 	%p5, %r48, %r92;
	and.pred  	%p6, %p4, %p5;
	setp.gt.s32 	%p7, %r53, -1;
	and.pred  	%p8, %p7, %p6;
	setp.lt.s32 	%p9, %r53, %r37;
	and.pred  	%p1, %p9, %p8;
	mul.wide.u16 	%r55, %rs3, 136;
	mov.u32 	%r56, _ZZ11convolutionPfPKfS_S_iiiiE4N_ds;
	add.s32 	%r57, %r56, %r55;
	mul.wide.u16 	%r58, %rs5, 4;
	add.s32 	%r3, %r57, %r58;
	add.s16 	%rs6, %rs1, 1024;
	mul.hi.u16 	%rs7, %rs6, -3855;
	shr.u16 	%rs8, %rs7, 5;
	cvt.u32.u16 	%r59, %rs8;
	mul.lo.s16 	%rs9, %rs8, 34;
	sub.s16 	%rs10, %rs6, %rs9;
	cvt.u32.u16 	%r60, %rs10;
	add.s32 	%r61, %r47, %r59;
	add.s32 	%r62, %r61, -1;
	add.s32 	%r63, %r52, %r60;
	mad.lo.s32 	%r64, %r62, %r37, %r63;
	mul.lo.s32 	%r4, %r64, %r36;
	setp.le.s32 	%p10, %r61, %r92;
	setp.gt.s32 	%p11, %r63, -1;
	and.pred  	%p12, %p11, %p10;
	setp.lt.s32 	%p13, %r63, %r37;
	and.pred  	%p2, %p13, %p12;
	mul.wide.u16 	%r65, %rs8, 136;
	add.s32 	%r66, %r56, %r65;
	mul.wide.u16 	%r67, %rs10, 4;
	add.s32 	%r5, %r66, %r67;
	mad.lo.s32 	%r68, %r41, 136, %r56;
	shl.b32 	%r69, %r43, 2;
	add.s32 	%r6, %r68, %r69;
	mov.b32 	%r94, 0;
	not.pred 	%p14, %p1;
	not.pred 	%p16, %p2;
$L__BB4_2:
	ld.param.u64 	%rd49, [_Z11convolutionPfPKfS_S_iiii_param_0];
	cvta.to.global.u64 	%rd5, %rd49;
	mov.f32 	%f141, 0f00000000;
	@%p14 bra 	$L__BB4_4;
	add.s32 	%r70, %r94, %r2;
	mul.wide.s32 	%rd20, %r70, 4;
	add.s64 	%rd21, %rd5, %rd20;
	ld.global.f32 	%f141, [%rd21];
$L__BB4_4:
	setp.gt.u32 	%p15, %r1, 131;
	st.shared.f32 	[%r3], %f141;
	@%p15 bra 	$L__BB4_8;
	@%p16 bra 	$L__BB4_7;
	add.s32 	%r72, %r94, %r4;
	mul.wide.s32 	%rd22, %r72, 4;
	add.s64 	%rd23, %rd5, %rd22;
	ld.global.f32 	%f14, [%rd23];
	st.shared.f32 	[%r5], %f14;
	bra.uni 	$L__BB4_8;
$L__BB4_7:
	mov.b32 	%r71, 0;
	st.shared.u32 	[%r5], %r71;
$L__BB4_8:
	setp.lt.s32 	%p17, %r39, 1;
	bar.sync 	0;
	@%p17 bra 	$L__BB4_14;
	setp.eq.s32 	%p18, %r39, 1;
	mov.b32 	%r98, 0;
	@%p18 bra 	$L__BB4_12;
	and.b32  	%r74, %r39, 2147483646;
	neg.s32 	%r97, %r74;
	ld.shared.f32 	%f3, [%r6];
	ld.shared.f32 	%f4, [%r6+272];
	ld.shared.f32 	%f5, [%r6+4];
	ld.shared.f32 	%f6, [%r6+8];
	ld.shared.f32 	%f7, [%r6+136];
	ld.shared.f32 	%f8, [%r6+140];
	ld.shared.f32 	%f9, [%r6+144];
	ld.shared.f32 	%f10, [%r6+276];
	ld.shared.f32 	%f11, [%r6+280];
	add.s32 	%r75, %r36, %r94;
	mul.lo.s32 	%r96, %r75, 9;
	mul.lo.s32 	%r95, %r94, 9;
	mov.u64 	%rd50, %rd4;
$L__BB4_11:
	and.b32  	%r98, %r39, 2147483646;
	ld.local.v2.f32 	{%f15, %f16}, [%rd50];
	mul.wide.s32 	%rd24, %r95, 4;
	add.s64 	%rd25, %rd1, %rd24;
	ld.global.nc.f32 	%f17, [%rd25];
	fma.rn.f32 	%f18, %f3, %f17, %f15;
	ld.global.nc.f32 	%f19, [%rd25+4];
	fma.rn.f32 	%f20, %f5, %f19, %f18;
	ld.global.nc.f32 	%f21, [%rd25+8];
	fma.rn.f32 	%f22, %f6, %f21, %f20;
	ld.global.nc.f32 	%f23, [%rd25+12];
	fma.rn.f32 	%f24, %f7, %f23, %f22;
	ld.global.nc.f32 	%f25, [%rd25+16];
	fma.rn.f32 	%f26, %f8, %f25, %f24;
	ld.global.nc.f32 	%f27, [%rd25+20];
	fma.rn.f32 	%f28, %f9, %f27, %f26;
	ld.global.nc.f32 	%f29, [%rd25+24];
	fma.rn.f32 	%f30, %f4, %f29, %f28;
	ld.global.nc.f32 	%f31, [%rd25+28];
	fma.rn.f32 	%f32, %f10, %f31, %f30;
	ld.global.nc.f32 	%f33, [%rd25+32];
	fma.rn.f32 	%f34, %f11, %f33, %f32;
	mul.wide.s32 	%rd26, %r96, 4;
	add.s64 	%rd27, %rd1, %rd26;
	ld.global.nc.f32 	%f35, [%rd27];
	fma.rn.f32 	%f36, %f3, %f35, %f16;
	ld.global.nc.f32 	%f37, [%rd27+4];
	fma.rn.f32 	%f38, %f5, %f37, %f36;
	ld.global.nc.f32 	%f39, [%rd27+8];
	fma.rn.f32 	%f40, %f6, %f39, %f38;
	ld.global.nc.f32 	%f41, [%rd27+12];
	fma.rn.f32 	%f42, %f7, %f41, %f40;
	ld.global.nc.f32 	%f43, [%rd27+16];
	fma.rn.f32 	%f44, %f8, %f43, %f42;
	ld.global.nc.f32 	%f45, [%rd27+20];
	fma.rn.f32 	%f46, %f9, %f45, %f44;
	ld.global.nc.f32 	%f47, [%rd27+24];
	fma.rn.f32 	%f48, %f4, %f47, %f46;
	ld.global.nc.f32 	%f49, [%rd27+28];
	fma.rn.f32 	%f50, %f10, %f49, %f48;
	ld.global.nc.f32 	%f51, [%rd27+32];
	fma.rn.f32 	%f52, %f11, %f51, %f50;
	st.local.v2.f32 	[%rd50], {%f34, %f52};
	add.s32 	%r97, %r97, 2;
	add.s64 	%rd50, %rd50, 8;
	mul.lo.s32 	%r76, %r36, 18;
	add.s32 	%r96, %r96, %r76;
	add.s32 	%r95, %r95, %r76;
	setp.ne.s32 	%p19, %r97, 0;
	@%p19 bra 	$L__BB4_11;
$L__BB4_12:
	and.b32  	%r77, %r39, 1;
	setp.eq.b32 	%p20, %r77, 1;
	not.pred 	%p21, %p20;
	@%p21 bra 	$L__BB4_14;
	mad.lo.s32 	%r78, %r98, %r36, %r94;
	mul.lo.s32 	%r79, %r78, 9;
	mul.wide.u32 	%rd28, %r98, 4;
	add.s64 	%rd29, %rd4, %rd28;
	ld.local.f32 	%f53, [%rd29];
	ld.shared.f32 	%f54, [%r6];
	mul.wide.s32 	%rd30, %r79, 4;
	add.s64 	%rd31, %rd1, %rd30;
	ld.global.nc.f32 	%f55, [%rd31];
	fma.rn.f32 	%f56, %f54, %f55, %f53;
	ld.shared.f32 	%f57, [%r6+4];
	ld.global.nc.f32 	%f58, [%rd31+4];
	fma.rn.f32 	%f59, %f57, %f58, %f56;
	ld.shared.f32 	%f60, [%r6+8];
	ld.global.nc.f32 	%f61, [%rd31+8];
	fma.rn.f32 	%f62, %f60, %f61, %f59;
	ld.shared.f32 	%f63, [%r6+136];
	ld.global.nc.f32 	%f64, [%rd31+12];
	fma.rn.f32 	%f65, %f63, %f64, %f62;
	ld.shared.f32 	%f66, [%r6+140];
	ld.global.nc.f32 	%f67, [%rd31+16];
	fma.rn.f32 	%f68, %f66, %f67, %f65;
	ld.shared.f32 	%f69, [%r6+144];
	ld.global.nc.f32 	%f70, [%rd31+20];
	fma.rn.f32 	%f71, %f69, %f70, %f68;
	ld.shared.f32 	%f72, [%r6+272];
	ld.global.nc.f32 	%f73, [%rd31+24];
	fma.rn.f32 	%f74, %f72, %f73, %f71;
	ld.shared.f32 	%f75, [%r6+276];
	ld.global.nc.f32 	%f76, [%rd31+28];
	fma.rn.f32 	%f77, %f75, %f76, %f74;
	ld.shared.f32 	%f78, [%r6+280];
	ld.global.nc.f32 	%f79, [%rd31+32];
	fma.rn.f32 	%f80, %f78, %f79, %f77;
	st.local.f32 	[%rd29], %f80;
$L__BB4_14:
	bar.sync 	0;
	add.s32 	%r94, %r94, 1;
	setp.ne.s32 	%p22, %r94, %r36;
	@%p22 bra 	$L__BB4_2;
$L__BB4_15:
	ld.param.u32 	%r93, [_Z11convolutionPfPKfS_S_iiii_param_6];
	mov.u32 	%r80, %ctaid.y;
	shl.b32 	%r81, %r80, 5;
	mov.u32 	%r82, %tid.y;
	add.s32 	%r20, %r81, %r82;
	mov.u32 	%r83, %ctaid.x;
	shl.b32 	%r84, %r83, 5;
	mov.u32 	%r85, %tid.x;
	add.s32 	%r21, %r84, %r85;
	setp.ge.s32 	%p23, %r20, %r93;
	setp.ge.s32 	%p24, %r21, %r37;
	or.pred  	%p25, %p24, %p23;
	setp.lt.s32 	%p26, %r39, 1;
	or.pred  	%p27, %p25, %p26;
	@%p27 bra 	$L__BB4_27;
	mad.lo.s32 	%r87, %r37, %r20, %r21;
	mul.lo.s32 	%r22, %r87, %r39;
	and.b32  	%r23, %r39, 7;
	setp.lt.u32 	%p28, %r39, 8;
	mov.b32 	%r102, 0;
	@%p28 bra 	$L__BB4_19;
	add.s64 	%rd52, %rd4, 16;
	and.b32  	%r102, %r39, 2147483640;
	neg.s32 	%r100, %r102;
	add.s64 	%rd51, %rd3, 16;
	add.s64 	%rd10, %rd2, 16;
	mov.u32 	%r99, %r22;
$L__BB4_18:
	.pragma "nounroll";
	mul.wide.s32 	%rd32, %r99, 4;
	add.s64 	%rd33, %rd10, %rd32;
	ld.local.v4.f32 	{%f81, %f82, %f83, %f84}, [%rd52+-16];
	ld.global.f32 	%f85, [%rd51+-16];
	add.f32 	%f86, %f81, %f85;
	cvt.f64.f32 	%fd1, %f86;
	max.f64 	%fd2, %fd1, 0d0000000000000000;
	cvt.rn.f32.f64 	%f87, %fd2;
	st.global.f32 	[%rd33+-16], %f87;
	ld.global.f32 	%f88, [%rd51+-12];
	add.f32 	%f89, %f82, %f88;
	cvt.f64.f32 	%fd3, %f89;
	max.f64 	%fd4, %fd3, 0d0000000000000000;
	cvt.rn.f32.f64 	%f90, %fd4;
	st.global.f32 	[%rd33+-12], %f90;
	ld.global.f32 	%f91, [%rd51+-8];
	add.f32 	%f92, %f83, %f91;
	cvt.f64.f32 	%fd5, %f92;
	max.f64 	%fd6, %fd5, 0d0000000000000000;
	cvt.rn.f32.f64 	%f93, %fd6;
	st.global.f32 	[%rd33+-8], %f93;
	ld.global.f32 	%f94, [%rd51+-4];
	add.f32 	%f95, %f84, %f94;
	cvt.f64.f32 	%fd7, %f95;
	max.f64 	%fd8, %fd7, 0d0000000000000000;
	cvt.rn.f32.f64 	%f96, %fd8;
	st.global.f32 	[%rd33+-4], %f96;
	ld.local.v4.f32 	{%f97, %f98, %f99, %f100}, [%rd52];
	ld.global.f32 	%f101, [%rd51];
	add.f32 	%f102, %f97, %f101;
	cvt.f64.f32 	%fd9, %f102;
	max.f64 	%fd10, %fd9, 0d0000000000000000;
	cvt.rn.f32.f64 	%f103, %fd10;
	st.global.f32 	[%rd33], %f103;
	ld.global.f32 	%f104, [%rd51+4];
	add.f32 	%f105, %f98, %f104;
	cvt.f64.f32 	%fd11, %f105;
	max.f64 	%fd12, %fd11, 0d0000000000000000;
	cvt.rn.f32.f64 	%f106, %fd12;
	st.global.f32 	[%rd33+4], %f106;
	ld.global.f32 	%f107, [%rd51+8];
	add.f32 	%f108, %f99, %f107;
	cvt.f64.f32 	%fd13, %f108;
	max.f64 	%fd14, %fd13, 0d0000000000000000;
	cvt.rn.f32.f64 	%f109, %fd14;
	st.global.f32 	[%rd33+8], %f109;
	ld.global.f32 	%f110, [%rd51+12];
	add.f32 	%f111, %f100, %f110;
	cvt.f64.f32 	%fd15, %f111;
	max.f64 	%fd16, %fd15, 0d0000000000000000;
	cvt.rn.f32.f64 	%f112, %fd16;
	st.global.f32 	[%rd33+12], %f112;
	add.s32 	%r100, %r100, 8;
	add.s64 	%rd52, %rd52, 32;
	add.s64 	%rd51, %rd51, 32;
	add.s32 	%r99, %r99, 8;
	setp.ne.s32 	%p29, %r100, 0;
	@%p29 bra 	$L__BB4_18;
$L__BB4_19:
	setp.eq.s32 	%p30, %r23, 0;
	@%p30 bra 	$L__BB4_27;
	and.b32  	%r31, %r39, 3;
	setp.lt.u32 	%p31, %r23, 4;
	@%p31 bra 	$L__BB4_22;
	mul.wide.u32 	%rd34, %r102, 4;
	add.s64 	%rd35, %rd4, %rd34;
	ld.local.f32 	%f113, [%rd35];
	add.s64 	%rd36, %rd3, %rd34;
	ld.global.f32 	%f114, [%rd36];
	add.f32 	%f115, %f113, %f114;
	cvt.f64.f32 	%fd17, %f115;
	max.f64 	%fd18, %fd17, 0d0000000000000000;
	cvt.rn.f32.f64 	%f116, %fd18;
	add.s32 	%r88, %r102, %r22;
	mul.wide.s32 	%rd37, %r88, 4;
	add.s64 	%rd38, %rd2, %rd37;
	st.global.f32 	[%rd38], %f116;
	ld.local.f32 	%f117, [%rd35+4];
	ld.global.f32 	%f118, [%rd36+4];
	add.f32 	%f119, %f117, %f118;
	cvt.f64.f32 	%fd19, %f119;
	max.f64 	%fd20, %fd19, 0d0000000000000000;
	cvt.rn.f32.f64 	%f120, %fd20;
	st.global.f32 	[%rd38+4], %f120;
	ld.local.f32 	%f121, [%rd35+8];
	ld.global.f32 	%f122, [%rd36+8];
	add.f32 	%f123, %f121, %f122;
	cvt.f64.f32 	%fd21, %f123;
	max.f64 	%fd22, %fd21, 0d0000000000000000;
	cvt.rn.f32.f64 	%f124, %fd22;
	st.global.f32 	[%rd38+8], %f124;
	ld.local.f32 	%f125, [%rd35+12];
	ld.global.f32 	%f126, [%rd36+12];
	add.f32 	%f127, %f125, %f126;
	cvt.f64.f32 	%fd23, %f127;
	max.f64 	%fd24, %fd23, 0d0000000000000000;
	cvt.rn.f32.f64 	%f128, %fd24;
	st.global.f32 	[%rd38+12], %f128;
	add.s32 	%r102, %r102, 4;
$L__BB4_22:
	setp.eq.s32 	%p32, %r31, 0;
	@%p32 bra 	$L__BB4_27;
	setp.eq.s32 	%p33, %r31, 1;
	@%p33 bra 	$L__BB4_25;
	mul.wide.u32 	%rd39, %r102, 4;
	add.s64 	%rd40, %rd4, %rd39;
	ld.local.f32 	%f129, [%rd40];
	add.s64 	%rd41, %rd3, %rd39;
	ld.global.f32 	%f130, [%rd41];
	add.f32 	%f131, %f129, %f130;
	cvt.f64.f32 	%fd25, %f131;
	max.f64 	%fd26, %fd25, 0d0000000000000000;
	cvt.rn.f32.f64 	%f132, %fd26;
	add.s32 	%r89, %r102, %r22;
	mul.wide.s32 	%rd42, %r89, 4;
	add.s64 	%rd43, %rd2, %rd42;
	st.global.f32 	[%rd43], %f132;
	ld.local.f32 	%f133, [%rd40+4];
	ld.global.f32 	%f134, [%rd41+4];
	add.f32 	%f135, %f133, %f134;
	cvt.f64.f32 	%fd27, %f135;
	max.f64 	%fd28, %fd27, 0d0000000000000000;
	cvt.rn.f32.f64 	%f136, %fd28;
	st.global.f32 	[%rd43+4], %f136;
	add.s32 	%r102, %r102, 2;
$L__BB4_25:
	and.b32  	%r90, %r39, 1;
	setp.eq.b32 	%p34, %r90, 1;
	not.pred 	%p35, %p34;
	@%p35 bra 	$L__BB4_27;
	mul.wide.u32 	%rd44, %r102, 4;
	add.s64 	%rd45, %rd4, %rd44;
	ld.local.f32 	%f137, [%rd45];
	add.s64 	%rd46, %rd3, %rd44;
	ld.global.f32 	%f138, [%rd46];
	add.f32 	%f139, %f137, %f138;
	cvt.f64.f32 	%fd29, %f139;
	max.f64 	%fd30, %fd29, 0d0000000000000000;
	cvt.rn.f32.f64 	%f140, %fd30;
	add.s32 	%r91, %r102, %r22;
	mul.wide.s32 	%rd47, %r91, 4;
	add.s64 	%rd48, %rd2, %rd47;
	st.global.f32 	[%rd48], %f140;
$L__BB4_27:
	ret;

}


// ===== COMPILED SASS (sm_100) =====

	.target	sm_100

	.elftype	@"ET_EXEC"


//--------------------- .note.nv.tkinfo           --------------------------
	.section	.note.nv.tkinfo,"",@"SHT_NOTE"
	.sectionflags	@"SHF_NOTE_NV_TKINFO"
	.tkinfo
        /*0018*/ 	.word	0x00000002
        /*0030*/ 	.string	""
        /*0030*/ 	.string	"ptxas"
        /*0030*/ 	.string	"Cuda compilation tools, release 13.0, V13.0.88"
        /*0030*/ 	.string	"Build cuda_13.0.r13.0/compiler.36424714_0"
        /*0030*/ 	.string	"-arch sm_100 -m 64 "



//--------------------- .note.nv.cuinfo           --------------------------
	.section	.note.nv.cuinfo,"",@"SHT_NOTE"
	.sectionflags	@"SHF_NOTE_NV_CUINFO"
        /*0018*/ 	.short	0x0002
        /*001a*/ 	.short	0x0064
        /*001c*/ 	.short	0x0082
	.zero		2


//--------------------- .nv.info                  --------------------------
	.section	.nv.info,"",@"SHT_CUDA_INFO"
	.align	4


	//----- nvinfo : EIATTR_REGCOUNT
	.align		4
        /*0000*/ 	.byte	0x04, 0x2f
        /*0002*/ 	.short	(.L_1 - .L_0)
	.align		4
.L_0:
        /*0004*/ 	.word	index@(_Z7maxpoolPfS_iiii)
        /*0008*/ 	.word	0x0000001e


	//----- nvinfo : EIATTR_FRAME_SIZE
	.align		4
.L_1:
        /*000c*/ 	.byte	0x04, 0x11
        /*000e*/ 	.short	(.L_3 - .L_2)
	.align		4
.L_2:
        /*0010*/ 	.word	index@(_Z7maxpoolPfS_iiii)
        /*0014*/ 	.word	0x00000000


	//----- nvinfo : EIATTR_REGCOUNT
	.align		4
.L_3:
        /*0018*/ 	.byte	0x04, 0x2f
        /*001a*/ 	.short	(.L_5 - .L_4)
	.align		4
.L_4:
        /*001c*/ 	.word	index@(_Z6fully1PfPKfS_iiS_)
        /*0020*/ 	.word	0x00000045


	//----- nvinfo : EIATTR_FRAME_SIZE
	.align		4
.L_5:
        /*0024*/ 	.byte	0x04, 0x11
        /*0026*/ 	.short	(.L_7 - .L_6)
	.align		4
.L_6:
        /*0028*/ 	.word	index@(_Z6fully1PfPKfS_iiS_)
        /*002c*/ 	.word	0x00004000


	//----- nvinfo : EIATTR_REGCOUNT
	.align		4
.L_7:
        /*0030*/ 	.byte	0x04, 0x2f
        /*0032*/ 	.short	(.L_9 - .L_8)
	.align		4
.L_8:
        /*0034*/ 	.word	index@(_Z6fully2PfPKfS_iiS_)
        /*0038*/ 	.word	0x00000020


	//----- nvinfo : EIATTR_FRAME_SIZE
	.align		4
.L_9:
        /*003c*/ 	.byte	0x04, 0x11
        /*003e*/ 	.short	(.L_11 - .L_10)
	.align		4
.L_10:
        /*0040*/ 	.word	index@(_Z6fully2PfPKfS_iiS_)
        /*0044*/ 	.word	0x00004000


	//----- nvinfo : EIATTR_REGCOUNT
	.align		4
.L_11:
        /*0048*/ 	.byte	0x04, 0x2f
        /*004a*/ 	.short	(.L_13 - .L_12)
	.align		4
.L_12:
        /*004c*/ 	.word	index@(_Z6fully3PfPKfS_iiS_)
        /*0050*/ 	.word	0x0000001e


	//----- nvinfo : EIATTR_FRAME_SIZE
	.align		4
.L_13:
        /*0054*/ 	.byte	0x04, 0x11
        /*0056*/ 	.short	(.L_15 - .L_14)
	.align		4
.L_14:
        /*0058*/ 	.word	index@(_Z6fully3PfPKfS_iiS_)
        /*005c*/ 	.word	0x00000fa0


	//----- nvinfo : EIATTR_REGCOUNT
	.align		4
.L_15:
        /*0060*/ 	.byte	0x04, 0x2f
        /*0062*/ 	.short	(.L_17 - .L_16)
	.align		4
.L_16:
        /*0064*/ 	.word	index@(_Z11convolutionPfPKfS_S_iiii)
        /*0068*/ 	.word	0x00000020


	//----- nvinfo : EIATTR_FRAME_SIZE
	.align		4
.L_17:
        /*006c*/ 	.byte	0x04, 0x11
        /*006e*/ 	.short	(.L_19 - .L_18)
	.align		4
.L_18:
        /*0070*/ 	.word	index@(_Z11convolutionPfPKfS_S_iiii)
        /*0074*/ 	.word	0x00000800


	//----- nvinfo : EIATTR_MIN_STACK_SIZE
	.align		4
.L_19:
        /*0078*/ 	.byte	0x04, 0x12
        /*007a*/ 	.short	(.L_21 - .L_20)
	.align		4
.L_20:
        /*007c*/ 	.word	index@(_Z11convolutionPfPKfS_S_iiii)
        /*0080*/ 	.word	0x00000800


	//----- nvinfo : EIATTR_MIN_STACK_SIZE
	.align		4
.L_21:
        /*0084*/ 	.byte	0x04, 0x12
        /*0086*/ 	.short	(.L_23 - .L_22)
	.align		4
.L_22:
        /*0088*/ 	.word	index@(_Z6fully3PfPKfS_iiS_)
        /*008c*/ 	.word	0x00000fa0


	//----- nvinfo : EIATTR_MIN_STACK_SIZE
	.align		4
.L_23:
        /*0090*/ 	.byte	0x04, 0x12
        /*0092*/ 	.short	(.L_25 - .L_24)
	.align		4
.L_24:
        /*0094*/ 	.word	index@(_Z6fully2PfPKfS_iiS_)
        /*0098*/ 	.word	0x00004000


	//----- nvinfo : EIATTR_MIN_STACK_SIZE
	.align		4
.L_25:
        /*009c*/ 	.byte	0x04, 0x12
        /*009e*/ 	.short	(.L_27 - .L_26)
	.align		4
.L_26:
        /*00a0*/ 	.word	index@(_Z6fully1PfPKfS_iiS_)
        /*00a4*/ 	.word	0x00004000


	//----- nvinfo : EIATTR_MIN_STACK_SIZE
	.align		4
.L_27:
        /*00a8*/ 	.byte	0x04, 0x12
        /*00aa*/ 	.short	(.L_29 - .L_28)
	.align		4
.L_28:
        /*00ac*/ 	.word	index@(_Z7maxpoolPfS_iiii)
        /*00b0*/ 	.word	0x00000000
.L_29:


//--------------------- .nv.compat                --------------------------
	.section	.nv.compat,"",@"SHT_CUDA_COMPAT_INFO"
	.align	4
        /*0000*/ 	.byte	0x02, 0x09, 0x00, 0x00, 0x02, 0x02, 0x01, 0x00, 0x02, 0x05, 0x05, 0x00, 0x03, 0x07, 0x01, 0x01
        /*0010*/ 	.byte	0x02, 0x03, 0x00, 0x00, 0x02, 0x06, 0x01, 0x00, 0x04, 0x0b, 0x08, 0x00, 0x01, 0x00, 0x00, 0x00
        /*0020*/ 	.byte	0x00, 0x00, 0x00, 0x00


//--------------------- .nv.info._Z11convolutionPfPKfS_S_iiii --------------------------
	.section	.nv.info._Z11convolutionPfPKfS_S_iiii,"",@"SHT_CUDA_INFO"
	.sectionflags	@""
	.align	4


	//----- nvinfo : EIATTR_CUDA_API_VERSION
	.align		4
        /*0000*/ 	.byte	0x04, 0x37
        /*0002*/ 	.short	(.L_31 - .L_30)
.L_30:
        /*0004*/ 	.word	0x00000082


	//----- nvinfo : EIATTR_KPARAM_INFO
	.align		4
.L_31:
        /*0008*/ 	.byte	0x04, 0x17
        /*000a*/ 	.short	(.L_33 - .L_32)
.L_32:
        /*000c*/ 	.word	0x00000000
        /*0010*/ 	.short	0x0007
        /*0012*/ 	.short	0x002c
        /*0014*/ 	.byte	0x00, 0xf0, 0x11, 0x00


	//----- nvinfo : EIATTR_KPARAM_INFO
	.align		4
.L_33:
        /*0018*/ 	.byte	0x04, 0x17
        /*001a*/ 	.short	(.L_35 - .L_34)
.L_34:
        /*001c*/ 	.word	0x00000000
        /*0020*/ 	.short	0x0006
        /*0022*/ 	.short	0x0028
        /*0024*/ 	.byte	0x00, 0xf0, 0x11, 0x00


	//----- nvinfo : EIATTR_KPARAM_INFO
	.align		4
.L_35:
        /*0028*/ 	.byte	0x04, 0x17
        /*002a*/ 	.short	(.L_37 - .L_36)
.L_36:
        /*002c*/ 	.word	0x00000000
        /*0030*/ 	.short	0x0005
        /*0032*/ 	.short	0x0024
        /*0034*/ 	.byte	0x00, 0xf0, 0x11, 0x00


	//----- nvinfo : EIATTR_KPARAM_INFO
	.align		4
.L_37:
        /*0038*/ 	.byte	0x04, 0x17
        /*003a*/ 	.short	(.L_39 - .L_38)
.L_38:
        /*003c*/ 	.word	0x00000000
        /*0040*/ 	.short	0x0004
        /*0042*/ 	.short	0x0020
        /*0044*/ 	.byte	0x00, 0xf0, 0x11, 0x00


	//----- nvinfo : EIATTR_KPARAM_INFO
	.align		4
.L_39:
        /*0048*/ 	.byte	0x04, 0x17
        /*004a*/ 	.short	(.L_41 - .L_40)
.L_40:
        /*004c*/ 	.word	0x00000000
        /*0050*/ 	.short	0x0003
        /*0052*/ 	.short	0x0018
        /*0054*/ 	.byte	0x00, 0xf5, 0x21, 0x00


	//----- nvinfo : EIATTR_KPARAM_INFO
	.align		4
.L_41:
        /*0058*/ 	.byte	0x04, 0x17
        /*005a*/ 	.short	(.L_43 - .L_42)
.L_42:
        /*005c*/ 	.word	0x00000000
        /*0060*/ 	.short	0x0002
        /*0062*/ 	.short	0x0010
        /*0064*/ 	.byte	0x00, 0xf5, 0x21, 0x00


	//----- nvinfo : EIATTR_KPARAM_INFO
	.align		4
.L_43:
        /*0068*/ 	.byte	0x04, 0x17
        /*006a*/ 	.short	(.L_45 - .L_44)
.L_44:
        /*006c*/ 	.word	0x00000000
        /*0070*/ 	.short	0x0001
        /*0072*/ 	.short	0x0008
        /*0074*/ 	.byte	0x00, 0xf5, 0x21, 0x00


	//----- nvinfo : EIATTR_KPARAM_INFO
	.align		4
.L_45:
        /*0078*/ 	.byte	0x04, 0x17
        /*007a*/ 	.short	(.L_47 - .L_46)
.L_46:
        /*007c*/ 	.word	0x00000000
        /*0080*/ 	.short	0x0000
        /*0082*/ 	.short	0x0000
        /*0084*/ 	.byte	0x00, 0xf5, 0x21, 0x00


	//----- nvinfo : EIATTR_SPARSE_MMA_MASK
	.align		4
.L_47:
        /*0088*/ 	.byte	0x03, 0x50
        /*008a*/ 	.short	0x0000


	//----- nvinfo : EIATTR_MAXREG_COUNT
	.align		4
        /*008c*/ 	.byte	0x03, 0x1b
        /*008e*/ 	.short	0x00ff


	//----- nvinfo : EIATTR_NUM_BARRIERS
	.align		4
        /*0090*/ 	.byte	0x02, 0x4c
        /*0092*/ 	.byte	0x01
	.zero		1


	//----- nvinfo : EIATTR_MERCURY_ISA_VERSION
	.align		4
        /*0094*/ 	.byte	0x03, 0x5f
        /*0096*/ 	.short	0x0101


	//----- nvinfo : EIATTR_VRC_CTA_INIT_COUNT
	.align		4
        /*0098*/ 	.byte	0x02, 0x4a
	.zero		1
	.zero		1


	//----- nvinfo : EIATTR_EXIT_INSTR_OFFSETS
	.align		4
        /*009c*/ 	.byte	0x04, 0x1c
        /*009e*/ 	.short	(.L_49 - .L_48)


	//   ....[0]....
.L_48:
        /*00a0*/ 	.word	0x00001670


	//   ....[1]....
        /*00a4*/ 	.word	0x00001e50


	//   ....[2]....
        /*00a8*/ 	.word	0x00002250


	//   ....[3]....
        /*00ac*/ 	.word	0x000024b0


	//   ....[4]....
        /*00b0*/ 	.word	0x00002610


	//----- nvinfo : EIATTR_CRS_STACK_SIZE
	.align		4
.L_49:
        /*00b4*/ 	.byte	0x04, 0x1e
        /*00b6*/ 	.short	(.L_51 - .L_50)
.L_50:
        /*00b8*/ 	.word	0x00000000


	//----- nvinfo : EIATTR_CBANK_PARAM_SIZE
	.align		4
.L_51:
        /*00bc*/ 	.byte	0x03, 0x19
        /*00be*/ 	.short	0x0030


	//----- nvinfo : EIATTR_PARAM_CBANK
	.align		4
        /*00c0*/ 	.byte	0x04, 0x0a
        /*00c2*/ 	.short	(.L_53 - .L_52)
	.align		4
.L_52:
        /*00c4*/ 	.word	index@(.nv.constant0._Z11convolutionPfPKfS_S_iiii)
        /*00c8*/ 	.short	0x0380
        /*00ca*/ 	.short	0x0030


	//----- nvinfo : EIATTR_SW_WAR
	.align		4
.L_53:
        /*00cc*/ 	.byte	0x04, 0x36
        /*00ce*/ 	.short	(.L_55 - .L_54)
.L_54:
        /*00d0*/ 	.word	0x00000008
.L_55:


//--------------------- .nv.info._Z6fully3PfPKfS_iiS_ --------------------------
	.section	.nv.info._Z6fully3PfPKfS_iiS_,"",@"SHT_CUDA_INFO"
	.sectionflags	@""
	.align	4


	//----- nvinfo : EIATTR_CUDA_API_VERSION
	.align		4
        /*0000*/ 	.byte	0x04, 0x37
        /*0002*/ 	.short	(.L_57 - .L_56)
.L_56:
        /*0004*/ 	.word	0x00000082


	//----- nvinfo : EIATTR_KPARAM_INFO
	.align		4
.L_57:
        /*0008*/ 	.byte	0x04, 0x17
        /*000a*/ 	.short	(.L_59 - .L_58)
.L_58:
        /*000c*/ 	.word	0x00000000
        /*0010*/ 	.short	0x0005
        /*0012*/ 	.short	0x0020
        /*0014*/ 	.byte	0x00, 0xf5, 0x21, 0x00


	//----- nvinfo : EIATTR_KPARAM_INFO
	.align		4
.L_59:
        /*0018*/ 	.byte	0x04, 0x17
        /*001a*/ 	.short	(.L_61 - .L_60)
.L_60:
        /*001c*/ 	.word	0x00000000
        /*0020*/ 	.short	0x0004
        /*0022*/ 	.short	0x001c
        /*0024*/ 	.byte	0x00, 0xf0, 0x11, 0x00


	//----- nvinfo : EIATTR_KPARAM_INFO
	.align		4
.L_61:
        /*0028*/ 	.byte	0x04, 0x17
        /*002a*/ 	.short	(.L_63 - .L_62)
.L_62:
        /*002c*/ 	.word	0x00000000
        /*0030*/ 	.short	0x0003
        /*0032*/ 	.short	0x0018
        /*0034*/ 	.byte	0x00, 0xf0, 0x11, 0x00


	//----- nvinfo : EIATTR_KPARAM_INFO
	.align		4
.L_63:
        /*0038*/ 	.byte	0x04, 0x17
        /*003a*/ 	.short	(.L_65 - .L_64)
.L_64:
        /*003c*/ 	.word	0x00000000
        /*0040*/ 	.short	0x0002
        /*0042*/ 	.short	0x0010
        /*0044*/ 	.byte	0x00, 0xf5, 0x21, 0x00


	//----- nvinfo : EIATTR_KPARAM_INFO
	.align		4
.L_65:
        /*0048*/ 	.byte	0x04, 0x17
        /*004a*/ 	.short	(.L_67 - .L_66)
.L_66:
        /*004c*/ 	.word	0x00000000
        /*0050*/ 	.short	0x0001
        /*0052*/ 	.short	0x0008
        /*0054*/ 	.byte	0x00, 0xf5, 0x21, 0x00


	//----- nvinfo : EIATTR_KPARAM_INFO
	.align		4
.L_67:
        /*0058*/ 	.byte	0x04, 0x17
        /*005a*/ 	.short	(.L_69 - .L_68)
.L_68:
        /*005c*/ 	.word	0x00000000
        /*0060*/ 	.short	0x0000
        /*0062*/ 	.short	0x0000
        /*0064*/ 	.byte	0x00, 0xf5, 0x21, 0x00


	//----- nvinfo : EIATTR_SPARSE_MMA_MASK
	.align		4
.L_69:
        /*0068*/ 	.byte	0x03, 0x50
        /*006a*/ 	.short	0x0000


	//----- nvinfo : EIATTR_MAXREG_COUNT
	.align		4
        /*006c*/ 	.byte	0x03, 0x1b
        /*006e*/ 	.short	0x00ff


	//----- nvinfo : EIATTR_NUM_BARRIERS
	.align		4
        /*0070*/ 	.byte	0x02, 0x4c
        /*0072*/ 	.byte	0x01
	.zero		1


	//----- nvinfo : EIATTR_MERCURY_ISA_VERSION
	.align		4
        /*0074*/ 	.byte	0x03, 0x5f
        /*0076*/ 	.short	0x0101


	//----- nvinfo : EIATTR_VRC_CTA_INIT_COUNT
	.align		4
        /*0078*/ 	.byte	0x02, 0x4a
	.zero		1
	.zero		1


	//----- nvinfo : EIATTR_EXIT_INSTR_OFFSETS
	.align		4
        /*007c*/ 	.byte	0x04, 0x1c
        /*007e*/ 	.short	(.L_71 - .L_70)


	//   ....[0]....
.L_70:
        /*0080*/ 	.word	0x00001120


	//   ....[1]....
        /*0084*/ 	.word	0x00001c20


	//   ....[2]....
        /*0088*/ 	.word	0x000023f0


	//   ....[3]....
        /*008c*/ 	.word	0x000027d0


	//   ....[4]....
        /*0090*/ 	.word	0x00002a10


	//   ....[5]....
        /*0094*/ 	.word	0x00002b60


	//----- nvinfo : EIATTR_CBANK_PARAM_SIZE
	.align		4
.L_71:
        /*0098*/ 	.byte	0x03, 0x19
        /*009a*/ 	.short	0x0028


	//----- nvinfo : EIATTR_PARAM_CBANK
	.align		4
        /*009c*/ 	.byte	0x04, 0x0a
        /*009e*/ 	.short	(.L_73 - .L_72)
	.align		4
.L_72:
        /*00a0*/ 	.word	index@(.nv.constant0._Z6fully3PfPKfS_iiS_)
        /*00a4*/ 	.short	0x0380
        /*00a6*/ 	.short	0x0028


	//----- nvinfo : EIATTR_SW_WAR
	.align		4
.L_73:
        /*00a8*/ 	.byte	0x04, 0x36
        /*00aa*/ 	.short	(.L_75 - .L_74)
.L_74:
        /*00ac*/ 	.word	0x00000008
.L_75:


//--------------------- .nv.info._Z6fully2PfPKfS_iiS_ --------------------------
	.section	.nv.info._Z6fully2PfPKfS_iiS_,"",@"SHT_CUDA_INFO"
	.sectionflags	@""
	.align	4


	//----- nvinfo : EIATTR_CUDA_API_VERSION
	.align		4
        /*0000*/ 	.byte	0x04, 0x37
        /*0002*/ 	.short	(.L_77 - .L_76)
.L_76:
        /*0004*/ 	.word	0x00000082


	//----- nvinfo : EIATTR_KPARAM_INFO
	.align		4
.L_77:
        /*0008*/ 	.byte	0x04, 0x17
        /*000a*/ 	.short	(.L_79 - .L_78)
.L_78:
        /*000c*/ 	.word	0x00000000
        /*0010*/ 	.short	0x0005
        /*0012*/ 	.short	0x0020
        /*0014*/ 	.byte	0x00, 0xf5, 0x21, 0x00


	//----- nvinfo : EIATTR_KPARAM_INFO
	.align		4
.L_79:
        /*0018*/ 	.byte	0x04, 0x17
        /*001a*/ 	.short	(.L_81 - .L_80)
.L_80:
        /*001c*/ 	.word	0x00000000
        /*0020*/ 	.short	0x0004
        /*0022*/ 	.short	0x001c
        /*0024*/ 	.byte	0x00, 0xf0, 0x11, 0x00


	//----- nvinfo : EIATTR_KPARAM_INFO
	.align		4
.L_81:
        /*0028*/ 	.byte	0x04, 0x17
        /*002a*/ 	.short	(.L_83 - .L_82)
.L_82:
        /*002c*/ 	.word	0x00000000
        /*0030*/ 	.short	0x0003
        /*0032*/ 	.short	0x0018
        /*0034*/ 	.byte	0x00, 0xf0, 0x11, 0x00


	//----- nvinfo : EIATTR_KPARAM_INFO
	.align		4
.L_83:
        /*0038*/ 	.byte	0x04, 0x17
        /*003a*/ 	.short	(.L_85 - .L_84)
.L_84:
        /*003c*/ 	.word	0x00000000
        /*0040*/ 	.short	0x0002
        /*0042*/ 	.short	0x0010
        /*0044*/ 	.byte	0x00, 0xf5, 0x21, 0x00


	//----- nvinfo : EIATTR_KPARAM_INFO
	.align		4
.L_85:
        /*0048*/ 	.byte	0x04, 0x17
        /*004a*/ 	.short	(.L_87 - .L_86)
.L_86:
        /*004c*/ 	.word	0x00000000
        /*0050*/ 	.short	0x0001
        /*0052*/ 	.short	0x0008
        /*0054*/ 	.byte	0x00, 0xf5, 0x21, 0x00


	//----- nvinfo : EIATTR_KPARAM_INFO
	.align		4
.L_87:
        /*0058*/ 	.byte	0x04, 0x17
        /*005a*/ 	.short	(.L_89 - .L_88)
.L_88:
        /*005c*/ 	.word	0x00000000
        /*0060*/ 	.short	0x0000
        /*0062*/ 	.short	0x0000
        /*0064*/ 	.byte	0x00, 0xf5, 0x21, 0x00


	//----- nvinfo : EIATTR_SPARSE_MMA_MASK
	.align		4
.L_89:
        /*0068*/ 	.byte	0x03, 0x50
        /*006a*/ 	.short	0x0000


	//----- nvinfo : EIATTR_MAXREG_COUNT
	.align		4
        /*006c*/ 	.byte	0x03, 0x1b
        /*006e*/ 	.short	0x00ff


	//----- nvinfo : EIATTR_NUM_BARRIERS
	.align		4
        /*0070*/ 	.byte	0x02, 0x4c
        /*0072*/ 	.byte	0x01
	.zero		1


	//----- nvinfo : EIATTR_MERCURY_ISA_VERSION
	.align		4
        /*0074*/ 	.byte	0x03, 0x5f
        /*0076*/ 	.short	0x0101


	//----- nvinfo : EIATTR_VRC_CTA_INIT_COUNT
	.align		4
        /*0078*/ 	.byte	0x02, 0x4a
	.zero		1
	.zero		1


	//----- nvinfo : EIATTR_EXIT_INSTR_OFFSETS
	.align		4
        /*007c*/ 	.byte	0x04, 0x1c
        /*007e*/ 	.short	(.L_91 - .L_90)


	//   ....[0]....
.L_90:
        /*0080*/ 	.word	0x000013e0


	//   ....[1]....
        /*0084*/ 	.word	0x000017d0


	//   ....[2]....
        /*0088*/ 	.word	0x00001c90


	//----- nvinfo : EIATTR_CRS_STACK_SIZE
	.align		4
.L_91:
        /*008c*/ 	.byte	0x04, 0x1e
        /*008e*/ 	.short	(.L_93 - .L_92)
.L_92:
        /*0090*/ 	.word	0x00000000


	//----- nvinfo : EIATTR_CBANK_PARAM_SIZE
	.align		4
.L_93:
        /*0094*/ 	.byte	0x03, 0x19
        /*0096*/ 	.short	0x0028


	//----- nvinfo : EIATTR_PARAM_CBANK
	.align		4
        /*0098*/ 	.byte	0x04, 0x0a
        /*009a*/ 	.short	(.L_95 - .L_94)
	.align		4
.L_94:
        /*009c*/ 	.word	index@(.nv.constant0._Z6fully2PfPKfS_iiS_)
        /*00a0*/ 	.short	0x0380
        /*00a2*/ 	.short	0x0028


	//----- nvinfo : EIATTR_SW_WAR
	.align		4
.L_95:
        /*00a4*/ 	.byte	0x04, 0x36
        /*00a6*/ 	.short	(.L_97 - .L_96)
.L_96:
        /*00a8*/ 	.word	0x00000008
.L_97:


//--------------------- .nv.info._Z6fully1PfPKfS_iiS_ --------------------------
	.section	.nv.info._Z6fully1PfPKfS_iiS_,"",@"SHT_CUDA_INFO"
	.sectionflags	@""
	.align	4


	//----- nvinfo : EIATTR_CUDA_API_VERSION
	.align		4
        /*0000*/ 	.byte	0x04, 0x37
        /*0002*/ 	.short	(.L_99 - .L_98)
.L_98:
        /*0004*/ 	.word	0x00000082


	//----- nvinfo : EIATTR_KPARAM_INFO
	.align		4
.L_99:
        /*0008*/ 	.byte	0x04, 0x17
        /*000a*/ 	.short	(.L_101 - .L_100)
.L_100:
        /*000c*/ 	.word	0x00000000
        /*0010*/ 	.short	0x0005
        /*0012*/ 	.short	0x0020
        /*0014*/ 	.byte	0x00, 0xf5, 0x21, 0x00


	//----- nvinfo : EIATTR_KPARAM_INFO
	.align		4
.L_101:
        /*0018*/ 	.byte	0x04, 0x17
        /*001a*/ 	.short	(.L_103 - .L_102)
.L_102:
        /*001c*/ 	.word	0x00000000
        /*0020*/ 	.short	0x0004
        /*0022*/ 	.short	0x001c
        /*0024*/ 	.byte	0x00, 0xf0, 0x11, 0x00


	//----- nvinfo : EIATTR_KPARAM_INFO
	.align		4
.L_103:
        /*0028*/ 	.byte	0x04, 0x17
        /*002a*/ 	.short	(.L_105 - .L_104)
.L_104:
        /*002c*/ 	.word	0x00000000
        /*0030*/ 	.short	0x0003
        /*0032*/ 	.short	0x0018
        /*0034*/ 	.byte	0x00, 0xf0, 0x11, 0x00


	//----- nvinfo : EIATTR_KPARAM_INFO
	.align		4
.L_105:
        /*0038*/ 	.byte	0x04, 0x17
        /*003a*/ 	.short	(.L_107 - .L_106)
.L_106:
        /*003c*/ 	.word	0x00000000
        /*0040*/ 	.short	0x0002
        /*0042*/ 	.short	0x0010
        /*0044*/ 	.byte	0x00, 0xf5, 0x21, 0x00


	//----- nvinfo : EIATTR_KPARAM_INFO
	.align		4
.L_107:
        /*0048*/ 	.byte	0x04, 0x17
        /*004a*/ 	.short	(.L_109 - .L_108)
.L_108:
        /*004c*/ 	.word	0x00000000
        /*0050*/ 	.short	0x0001
        /*0052*/ 	.short	0x0008
        /*0054*/ 	.byte	0x00, 0xf5, 0x21, 0x00


	//----- nvinfo : EIATTR_KPARAM_INFO
	.align		4
.L_109:
        /*0058*/ 	.byte	0x04, 0x17
        /*005a*/ 	.short	(.L_111 - .L_110)
.L_110:
        /*005c*/ 	.word	0x00000000
        /*0060*/ 	.short	0x0000
        /*0062*/ 	.short	0x0000
        /*0064*/ 	.byte	0x00, 0xf5, 0x21, 0x00


	//----- nvinfo : EIATTR_SPARSE_MMA_MASK
	.align		4
.L_111:
        /*0068*/ 	.byte	0x03, 0x50
        /*006a*/ 	.short	0x0000


	//----- nvinfo : EIATTR_MAXREG_COUNT
	.align		4
        /*006c*/ 	.byte	0x03, 0x1b
        /*006e*/ 	.short	0x00ff


	//----- nvinfo : EIATTR_NUM_BARRIERS
	.align		4
        /*0070*/ 	.byte	0x02, 0x4c
        /*0072*/ 	.byte	0x01
	.zero		1


	//----- nvinfo : EIATTR_MERCURY_ISA_VERSION
	.align		4
        /*0074*/ 	.byte	0x03, 0x5f
        /*0076*/ 	.short	0x0101


	//----- nvinfo : EIATTR_VRC_CTA_INIT_COUNT
	.align		4
        /*0078*/ 	.byte	0x02, 0x4a
	.zero		1
	.zero		1


	//----- nvinfo : EIATTR_EXIT_INSTR_OFFSETS
	.align		4
        /*007c*/ 	.byte	0x04, 0x1c
        /*007e*/ 	.short	(.L_113 - .L_112)


	//   ....[0]....
.L_112:
        /*0080*/ 	.word	0x00001240


	//   ....[1]....
        /*0084*/ 	.word	0x000015b0


	//   ....[2]....
        /*0088*/ 	.word	0x000017e0


	//----- nvinfo : EIATTR_CRS_STACK_SIZE
	.align		4
.L_113:
        /*008c*/ 	.byte	0x04, 0x1e
        /*008e*/ 	.short	(.L_115 - .L_114)
.L_114:
        /*0090*/ 	.word	0x00000000


	//----- nvinfo : EIATTR_CBANK_PARAM_SIZE
	.align		4
.L_115:
        /*0094*/ 	.byte	0x03, 0x19
        /*0096*/ 	.short	0x0028


	//----- nvinfo : EIATTR_PARAM_CBANK
	.align		4
        /*0098*/ 	.byte	0x04, 0x0a
        /*009a*/ 	.short	(.L_117 - .L_116)
	.align		4
.L_116:
        /*009c*/ 	.word	index@(.nv.constant0._Z6fully1PfPKfS_iiS_)
        /*00a0*/ 	.short	0x0380
        /*00a2*/ 	.short	0x0028


	//----- nvinfo : EIATTR_SW_WAR
	.align		4
.L_117:
        /*00a4*/ 	.byte	0x04, 0x36
        /*00a6*/ 	.short	(.L_119 - .L_118)
.L_118:
        /*00a8*/ 	.word	0x00000008
.L_119:


//--------------------- .nv.info._Z7maxpoolPfS_iiii --------------------------
	.section	.nv.info._Z7maxpoolPfS_iiii,"",@"SHT_CUDA_INFO"
	.sectionflags	@""
	.align	4


	//----- nvinfo : EIATTR_CUDA_API_VERSION
	.align		4
        /*0000*/ 	.byte	0x04, 0x37
        /*0002*/ 	.short	(.L_121 - .L_120)
.L_120:
        /*0004*/ 	.word	0x00000082


	//----- nvinfo : EIATTR_KPARAM_INFO
	.align		4
.L_121:
        /*0008*/ 	.byte	0x04, 0x17
        /*000a*/ 	.short	(.L_123 - .L_122)
.L_122:
        /*000c*/ 	.word	0x00000000
        /*0010*/ 	.short	0x0005
        /*0012*/ 	.short	0x001c
        /*0014*/ 	.byte	0x00, 0xf0, 0x11, 0x00


	//----- nvinfo : EIATTR_KPARAM_INFO
	.align		4
.L_123:
        /*0018*/ 	.byte	0x04, 0x17
        /*001a*/ 	.short	(.L_125 - .L_124)
.L_124:
        /*001c*/ 	.word	0x00000000
        /*0020*/ 	.short	0x0004
        /*0022*/ 	.short	0x0018
        /*0024*/ 	.byte	0x00, 0xf0, 0x11, 0x00


	//----- nvinfo : EIATTR_KPARAM_INFO
	.align		4
.L_125:
        /*0028*/ 	.byte	0x04, 0x17
        /*002a*/ 	.short	(.L_127 - .L_126)
.L_126:
        /*002c*/ 	.word	0x00000000
        /*0030*/ 	.short	0x0003
        /*0032*/ 	.short	0x0014
        /*0034*/ 	.byte	0x00, 0xf0, 0x11, 0x00


	//----- nvinfo : EIATTR_KPARAM_INFO
	.align		4
.L_127:
        /*0038*/ 	.byte	0x04, 0x17
        /*003a*/ 	.short	(.L_129 - .L_128)
.L_128:
        /*003c*/ 	.word	0x00000000
        /*0040*/ 	.short	0x0002
        /*0042*/ 	.short	0x0010
        /*0044*/ 	.byte	0x00, 0xf0, 0x11, 0x00


	//----- nvinfo : EIATTR_KPARAM_INFO
	.align		4
.L_129:
        /*0048*/ 	.byte	0x04, 0x17
        /*004a*/ 	.short	(.L_131 - .L_130)
.L_130:
        /*004c*/ 	.word	0x00000000
        /*0050*/ 	.short	0x0001
        /*0052*/ 	.short	0x0008
        /*0054*/ 	.byte	0x00, 0xf5, 0x21, 0x00


	//----- nvinfo : EIATTR_KPARAM_INFO
	.align		4
.L_131:
        /*0058*/ 	.byte	0x04, 0x17
        /*005a*/ 	.short	(.L_133 - .L_132)
.L_132:
        /*005c*/ 	.word	0x00000000
        /*0060*/ 	.short	0x0000
        /*0062*/ 	.short	0x0000
        /*0064*/ 	.byte	0x00, 0xf5, 0x21, 0x00


	//----- nvinfo : EIATTR_SPARSE_MMA_MASK
	.align		4
.L_133:
        /*0068*/ 	.byte	0x03, 0x50
        /*006a*/ 	.short	0x0000


	//----- nvinfo : EIATTR_MAXREG_COUNT
	.align		4
        /*006c*/ 	.byte	0x03, 0x1b
        /*006e*/ 	.short	0x00ff


	//----- nvinfo : EIATTR_NUM_BARRIERS
	.align		4
        /*0070*/ 	.byte	0x02, 0x4c
        /*0072*/ 	.byte	0x01
	.zero		1


	//----- nvinfo : EIATTR_MERCURY_ISA_VERSION
	.align		4
        /*0074*/ 	.byte	0x03, 0x5f
        /*0076*/ 	.short	0x0101


	//----- nvinfo : EIATTR_VRC_CTA_INIT_COUNT
	.align		4
        /*0078*/ 	.byte	0x02, 0x4a
	.zero		1
	.zero		1


	//----- nvinfo : EIATTR_EXIT_INSTR_OFFSETS
	.align		4
        /*007c*/ 	.byte	0x04, 0x1c
        /*007e*/ 	.short	(.L_135 - .L_134)


	//   ....[0]....
.L_134:
        /*0080*/ 	.word	0x00000030


	//   ....[1]....
        /*0084*/ 	.word	0x000006b0


	//   ....[2]....
        /*0088*/ 	.word	0x00000870


	//----- nvinfo : EIATTR_CRS_STACK_SIZE
	.align		4
.L_135:
        /*008c*/ 	.byte	0x04, 0x1e
        /*008e*/ 	.short	(.L_137 - .L_136)
.L_136:
        /*0090*/ 	.word	0x00000000


	//----- nvinfo : EIATTR_CBANK_PARAM_SIZE
	.align		4
.L_137:
        /*0094*/ 	.byte	0x03, 0x19
        /*0096*/ 	.short	0x0020


	//----- nvinfo : EIATTR_PARAM_CBANK
	.align		4
        /*0098*/ 	.byte	0x04, 0x0a
        /*009a*/ 	.short	(.L_139 - .L_138)
	.align		4
.L_138:
        /*009c*/ 	.word	index@(.nv.constant0._Z7maxpoolPfS_iiii)
        /*00a0*/ 	.short	0x0380
        /*00a2*/ 	.short	0x0020


	//----- nvinfo : EIATTR_SW_WAR
	.align		4
.L_139:
        /*00a4*/ 	.byte	0x04, 0x36
        /*00a6*/ 	.short	(.L_141 - .L_140)
.L_140:
        /*00a8*/ 	.word	0x00000008
.L_141:


//--------------------- .nv.callgraph             --------------------------
	.section	.nv.callgraph,"",@"SHT_CUDA_CALLGRAPH"
	.align	4
	.sectionentsize	8
	.align		4
        /*0000*/ 	.word	0x00000000
	.align		4
        /*0004*/ 	.word	0xffffffff
	.align		4
        /*0008*/ 	.word	0x00000000
	.align		4
        /*000c*/ 	.word	0xfffffffe
	.align		4
        /*0010*/ 	.word	0x00000000
	.align		4
        /*0014*/ 	.word	0xfffffffd
	.align		4
        /*0018*/ 	.word	0x00000000
	.align		4
        /*001c*/ 	.word	0xfffffffc


//--------------------- .text._Z11convolutionPfPKfS_S_iiii --------------------------
	.section	.text._Z11convolutionPfPKfS_S_iiii,"ax",@progbits
	.align	128
        .global         _Z11convolutionPfPKfS_S_iiii
        .type           _Z11convolutionPfPKfS_S_iiii,@function
        .size           _Z11convolutionPfPKfS_S_iiii,(.L_x_60 - _Z11convolutionPfPKfS_S_iiii)
        .other          _Z11convolutionPfPKfS_S_iiii,@"STO_CUDA_ENTRY STV_DEFAULT"
_Z11convolutionPfPKfS_S_iiii:
.text._Z11convolutionPfPKfS_S_iiii:
[----:B------:R-:W0:Y:S01]  /*0000*/  LDC R1, c[0x0][0x37c] ;  /* 0x0000df00ff017b82 */ /* 0x000e220000000800 */
[----:B------:R-:W1:Y:S01]  /*0010*/  LDCU UR4, c[0x0][0x3a0] ;  /* 0x00007400ff0477ac */ /* 0x000e620008000800 */
[----:B0-----:R-:W-:Y:S01]  /*0020*/  VIADD R1, R1, 0xfffff800 ;  /* 0xfffff80001017836 */ /* 0x001fe20000000000 */
[----:B------:R-:W0:Y:S03]  /*0030*/  LDCU.64 UR8, c[0x0][0x358] ;  /* 0x00006b00ff0877ac */ /* 0x000e260008000a00 */
[----:B------:R-:W-:Y:S01]  /*0040*/  IMAD.MOV.U32 R0, RZ, RZ, R1 ;  /* 0x000000ffff007224 */ /* 0x000fe200078e0001 */
[----:B------:R2:W-:Y:S04]  /*0050*/  STL.128 [R1], RZ ;  /* 0x000000ff01007387 */ /* 0x0005e80000100c00 */
[----:B------:R2:W-:Y:S04]  /*0060*/  STL.128 [R1+0x10], RZ ;  /* 0x000010ff01007387 */ /* 0x0005e80000100c00 */
[----:B------:R2:W-:Y:S04]  /*0070*/  STL.128 [R1+0x20], RZ ;  /* 0x000020ff01007387 */ /* 0x0005e80000100c00 */
[----:B------:R2:W-:Y:S01]  /*0080*/  STL.128 [R1+0x30], RZ ;  /* 0x000030ff01007387 */ /* 0x0005e20000100c00 */
[----:B-1----:R-:W-:-:S03]  /*0090*/  UISETP.GE.AND UP0, UPT, UR4, 0x1, UPT ;  /* 0x000000010400788c */ /* 0x002fc6000bf06270 */
[----:B------:R2:W-:Y:S04]  /*00a0*/  STL.128 [R1+0x40], RZ ;  /* 0x000040ff01007387 */ /* 0x0005e80000100c00 */
        /* <DEDUP_REMOVED lines=122> */
[----:B------:R2:W-:Y:S01]  /*0850*/  STL.128 [R1+0x7f0], RZ ;  /* 0x0007f0ff01007387 */ /* 0x0005e20000100c00 */
[----:B0-----:R-:W-:Y:S05]  /*0860*/  BRA.U !UP0, `(.L_x_0) ;  /* 0x0000000d08547547 */ /* 0x001fea000b800000 */
[----:B------:R-:W0:Y:S01]  /*0870*/  S2R R5, SR_TID.Y ;  /* 0x0000000000057919 */ /* 0x000e220000002200 */
[----:B------:R-:W1:Y:S01]  /*0880*/  S2UR UR4, SR_CTAID.X ;  /* 0x00000000000479c3 */ /* 0x000e620000002500 */
[----:B------:R-:W3:Y:S01]  /*0890*/  LDCU UR6, c[0x0][0x3a8] ;  /* 0x00007500ff0677ac */ /* 0x000ee20008000800 */
[----:B------:R-:W-:Y:S01]  /*08a0*/  MOV R6, 0x400 ;  /* 0x0000040000067802 */ /* 0x000fe20000000f00 */
[----:B------:R-:W0:Y:S01]  /*08b0*/  S2R R10, SR_TID.X ;  /* 0x00000000000a7919 */ /* 0x000e220000002100 */
[----:B------:R-:W4:Y:S01]  /*08c0*/  LDCU UR5, c[0x0][0x3a4] ;  /* 0x00007480ff0577ac */ /* 0x000f220008000800 */
[----:B------:R-:W5:Y:S01]  /*08d0*/  S2R R13, SR_CTAID.Y ;  /* 0x00000000000d7919 */ /* 0x000f620000002600 */
[----:B------:R-:W2:Y:S01]  /*08e0*/  S2R R11, SR_CgaCtaId ;  /* 0x00000000000b7919 */ /* 0x000ea20000008800 */
[----:B-1----:R-:W-:Y:S01]  /*08f0*/  ULEA UR4, UR4, 0xffffffff, 0x5 ;  /* 0xffffffff04047891 */ /* 0x002fe2000f8e28ff */
[----:B0-----:R-:W-:-:S04]  /*0900*/  LEA R3, R5, R10, 0x5 ;  /* 0x0000000a05037211 */ /* 0x001fc800078e28ff */
[C---:B------:R-:W-:Y:S01]  /*0910*/  LOP3.LUT R2, R3.reuse, 0xffff, RZ, 0xc0, !PT ;  /* 0x0000ffff03027812 */ /* 0x040fe200078ec0ff */
[----:B------:R-:W-:Y:S01]  /*0920*/  VIADD R7, R3, 0x400 ;  /* 0x0000040003077836 */ /* 0x000fe20000000000 */
[----:B--2---:R-:W-:-:S03]  /*0930*/  LEA R6, R11, R6, 0x18 ;  /* 0x000000060b067211 */ /* 0x004fc600078ec0ff */
[----:B------:R-:W-:Y:S01]  /*0940*/  IMAD R2, R2, 0xf0f1, RZ ;  /* 0x0000f0f102027824 */ /* 0x000fe200078e02ff */
[----:B------:R-:W-:Y:S01]  /*0950*/  LOP3.LUT R4, R7, 0xffff, RZ, 0xc0, !PT ;  /* 0x0000ffff07047812 */ /* 0x000fe200078ec0ff */
[----:B------:R-:W-:-:S03]  /*0960*/  IMAD R5, R5, 0x88, R6 ;  /* 0x0000008805057824 */ /* 0x000fc600078e0206 */
[----:B------:R-:W-:Y:S01]  /*0970*/  SHF.R.U32.HI R2, RZ, 0x15, R2 ;  /* 0x00000015ff027819 */ /* 0x000fe20000011602 */
[----:B------:R-:W-:Y:S01]  /*0980*/  IMAD R4, R4, 0xf0f1, RZ ;  /* 0x0000f0f104047824 */ /* 0x000fe200078e02ff */
[----:B------:R-:W-:-:S04]  /*0990*/  LEA R10, R10, R5, 0x2 ;  /* 0x000000050a0a7211 */ /* 0x000fc800078e10ff */
[----:B------:R-:W-:Y:S02]  /*09a0*/  SHF.R.U32.HI R8, RZ, 0x15, R4 ;  /* 0x00000015ff087819 */ /* 0x000fe40000011604 */
[----:B------:R-:W-:Y:S02]  /*09b0*/  PRMT R4, R2, 0x9910, RZ ;  /* 0x0000991002047816 */ /* 0x000fe400000000ff */
[----:B------:R-:W-:Y:S01]  /*09c0*/  PRMT R9, R8, 0x9910, RZ ;  /* 0x0000991008097816 */ /* 0x000fe200000000ff */
[----:B-----5:R-:W-:Y:S02]  /*09d0*/  IMAD R8, R13, 0x20, R8 ;  /* 0x000000200d087824 */ /* 0x020fe400078e0208 */
[----:B------:R-:W-:Y:S02]  /*09e0*/  IMAD R4, R4, 0x22, RZ ;  /* 0x0000002204047824 */ /* 0x000fe400078e02ff */
[----:B------:R-:W-:Y:S01]  /*09f0*/  IMAD R9, R9, 0x22, RZ ;  /* 0x0000002209097824 */ /* 0x000fe200078e02ff */
[----:B---3--:R-:W-:-:S02]  /*0a00*/  ISETP.GT.AND P1, PT, R8, UR6, PT ;  /* 0x0000000608007c0c */ /* 0x008fc4000bf24270 */
[----:B------:R-:W-:Y:S01]  /*0a10*/  IADD3 R4, PT, PT, RZ, -R4, RZ ;  /* 0x80000004ff047210 */ /* 0x000fe20007ffe0ff */
[----:B------:R-:W-:-:S03]  /*0a20*/  IMAD.MOV R9, RZ, RZ, -R9 ;  /* 0x000000ffff097224 */ /* 0x000fc600078e0a09 */
[----:B------:R-:W-:Y:S01]  /*0a30*/  PRMT R12, R4, 0x7710, RZ ;  /* 0x00007710040c7816 */ /* 0x000fe200000000ff */
[----:B------:R-:W-:Y:S01]  /*0a40*/  IMAD R4, R13, 0x20, R2 ;  /* 0x000000200d047824 */ /* 0x000fe200078e0202 */
[----:B------:R-:W-:Y:S02]  /*0a50*/  PRMT R14, R9, 0x7710, RZ ;  /* 0x00007710090e7816 */ /* 0x000fe400000000ff */
[----:B------:R-:W-:Y:S01]  /*0a60*/  IADD3 R2, PT, PT, R3, R12, RZ ;  /* 0x0000000c03027210 */ /* 0x000fe20007ffe0ff */
[C---:B------:R-:W-:Y:S01]  /*0a70*/  VIADD R11, R4.reuse, 0xffffffff ;  /* 0xffffffff040b7836 */ /* 0x040fe20000000000 */
[----:B------:R-:W-:Y:S01]  /*0a80*/  ISETP.GT.AND P0, PT, R4, UR6, PT ;  /* 0x0000000604007c0c */ /* 0x000fe2000bf04270 */
[----:B------:R-:W-:Y:S01]  /*0a90*/  IMAD.IADD R7, R7, 0x1, R14 ;  /* 0x0000000107077824 */ /* 0x000fe200078e020e */
[----:B------:R-:W-:Y:S01]  /*0aa0*/  LOP3.LUT R2, R2, 0xffff, RZ, 0xc0, !PT ;  /* 0x0000ffff02027812 */ /* 0x000fe200078ec0ff */
[----:B------:R-:W-:Y:S01]  /*0ab0*/  VIADD R12, R8, 0xffffffff ;  /* 0xffffffff080c7836 */ /* 0x000fe20000000000 */
[----:B------:R-:W-:-:S02]  /*0ac0*/  ISETP.NE.AND P0, PT, R4, RZ, !P0 ;  /* 0x000000ff0400720c */ /* 0x000fc40004705270 */
[----:B------:R-:W-:Y:S01]  /*0ad0*/  LOP3.LUT R7, R7, 0xffff, RZ, 0xc0, !PT ;  /* 0x0000ffff07077812 */ /* 0x000fe200078ec0ff */
[----:B------:R-:W-:-:S03]  /*0ae0*/  VIADD R2, R2, UR4 ;  /* 0x0000000402027c36 */ /* 0x000fc60008000000 */
[----:B------:R-:W-:Y:S01]  /*0af0*/  IADD3 R7, PT, PT, R7, UR4, RZ ;  /* 0x0000000407077c10 */ /* 0x000fe2000fffe0ff */
[----:B----4-:R-:W-:Y:S01]  /*0b00*/  IMAD R11, R11, UR5, R2 ;  /* 0x000000050b0b7c24 */ /* 0x010fe2000f8e0202 */
[----:B------:R-:W-:Y:S01]  /*0b10*/  ISETP.GT.AND P0, PT, R2, -0x1, P0 ;  /* 0xffffffff0200780c */ /* 0x000fe20000704270 */
[----:B------:R-:W-:Y:S01]  /*0b20*/  UMOV UR4, URZ ;  /* 0x000000ff00047c82 */ /* 0x000fe20008000000 */
[C---:B------:R-:W-:Y:S01]  /*0b30*/  ISETP.GT.AND P1, PT, R7.reuse, -0x1, !P1 ;  /* 0xffffffff0700780c */ /* 0x040fe20004f24270 */
[----:B------:R-:W-:Y:S01]  /*0b40*/  IMAD R12, R12, UR5, R7 ;  /* 0x000000050c0c7c24 */ /* 0x000fe2000f8e0207 */
[----:B------:R-:W-:Y:S02]  /*0b50*/  ISETP.LT.AND P0, PT, R2, UR5, P0 ;  /* 0x0000000502007c0c */ /* 0x000fe40008701270 */
[----:B------:R-:W-:-:S13]  /*0b60*/  ISETP.LT.AND P1, PT, R7, UR5, P1 ;  /* 0x0000000507007c0c */ /* 0x000fda0008f21270 */
.L_x_9:
[----:B---3--:R-:W-:Y:S01]  /*0b70*/  LOP3.LUT R2, R3, 0xffff, RZ, 0xc0, !PT ;  /* 0x0000ffff03027812 */ /* 0x008fe200078ec0ff */
[----:B0-----:R-:W0:Y:S01]  /*0b80*/  S2R R6, SR_CgaCtaId ;  /* 0x0000000000067919 */ /* 0x001e220000008800 */
[----:B------:R-:W-:Y:S01]  /*0b90*/  MOV R5, 0x400 ;  /* 0x0000040000057802 */ /* 0x000fe20000000f00 */
[----:B------:R-:W-:Y:S02]  /*0ba0*/  BSSY.RECONVERGENT B0, `(.L_x_1) ;  /* 0x0000013000007945 */ /* 0x000fe40003800200 */
[----:B------:R-:W-:-:S05]  /*0bb0*/  IMAD R2, R2, 0xf0f1, RZ ;  /* 0x0000f0f102027824 */ /* 0x000fca00078e02ff */
[----:B------:R-:W-:-:S04]  /*0bc0*/  SHF.R.U32.HI R2, RZ, 0x15, R2 ;  /* 0x00000015ff027819 */ /* 0x000fc80000011602 */
[----:B--2---:R-:W-:-:S05]  /*0bd0*/  PRMT R4, R2, 0x9910, RZ ;  /* 0x0000991002047816 */ /* 0x004fca00000000ff */
[----:B------:R-:W-:-:S04]  /*0be0*/  IMAD R4, R4, 0x22, RZ ;  /* 0x0000002204047824 */ /* 0x000fc800078e02ff */
[----:B------:R-:W-:-:S05]  /*0bf0*/  IMAD.MOV R4, RZ, RZ, -R4 ;  /* 0x000000ffff047224 */ /* 0x000fca00078e0a04 */
[----:B------:R-:W-:Y:S02]  /*0c00*/  PRMT R4, R4, 0x7710, RZ ;  /* 0x0000771004047816 */ /* 0x000fe400000000ff */
[----:B01----:R-:W-:-:S03]  /*0c10*/  LEA R9, R6, R5, 0x18 ;  /* 0x0000000506097211 */ /* 0x003fc600078ec0ff */
[----:B------:R-:W-:Y:S02]  /*0c20*/  IMAD.IADD R4, R3, 0x1, R4 ;  /* 0x0000000103047824 */ /* 0x000fe400078e0204 */
[----:B------:R-:W-:-:S03]  /*0c30*/  IMAD R5, R2, 0x88, R9 ;  /* 0x0000008802057824 */ /* 0x000fc600078e0209 */
[----:B------:R-:W-:-:S04]  /*0c40*/  LOP3.LUT R4, R4, 0xffff, RZ, 0xc0, !PT ;  /* 0x0000ffff04047812 */ /* 0x000fc800078ec0ff */
[----:B------:R-:W-:Y:S01]  /*0c50*/  LEA R13, R4, R5, 0x2 ;  /* 0x00000005040d7211 */ /* 0x000fe200078e10ff */
[----:B------:R-:W-:Y:S01]  /*0c60*/  IMAD.MOV.U32 R4, RZ, RZ, RZ ;  /* 0x000000ffff047224 */ /* 0x000fe200078e00ff */
[----:B------:R-:W-:Y:S06]  /*0c70*/  @!P0 BRA `(.L_x_2) ;  /* 0x0000000000148947 */ /* 0x000fec0003800000 */
[----:B------:R-:W0:Y:S08]  /*0c80*/  LDC R2, c[0x0][0x3a0] ;  /* 0x0000e800ff027b82 */ /* 0x000e300000000800 */
[----:B------:R-:W1:Y:S01]  /*0c90*/  LDC.64 R4, c[0x0][0x380] ;  /* 0x0000e000ff047b82 */ /* 0x000e620000000a00 */
[----:B0-----:R-:W-:-:S04]  /*0ca0*/  IMAD R7, R11, R2, UR4 ;  /* 0x000000040b077e24 */ /* 0x001fc8000f8e0202 */
[----:B-1----:R-:W-:-:S06]  /*0cb0*/  IMAD.WIDE R4, R7, 0x4, R4 ;  /* 0x0000000407047825 */ /* 0x002fcc00078e0204 */
[----:B------:R0:W5:Y:S02]  /*0cc0*/  LDG.E R4, desc[UR8][R4.64] ;  /* 0x0000000804047981 */ /* 0x000164000c1e1900 */
.L_x_2:
[----:B------:R-:W-:Y:S05]  /*0cd0*/  BSYNC.RECONVERGENT B0 ;  /* 0x0000000000007941 */ /* 0x000fea0003800200 */
.L_x_1:
[----:B-----5:R1:W-:Y:S01]  /*0ce0*/  STS [R13], R4 ;  /* 0x000000040d007388 */ /* 0x0203e20000000800 */
[----:B------:R-:W-:Y:S01]  /*0cf0*/  ISETP.GT.U32.AND P2, PT, R3, 0x83, PT ;  /* 0x000000830300780c */ /* 0x000fe20003f44070 */
[----:B------:R-:W-:-:S12]  /*0d00*/  BSSY.RECONVERGENT B0, `(.L_x_3) ;  /* 0x0000017000007945 */ /* 0x000fd80003800200 */
[----:B-1----:R-:W-:Y:S05]  /*0d10*/  @P2 BRA `(.L_x_4) ;  /* 0x0000000000542947 */ /* 0x002fea0003800000 */
[----:B------:R-:W-:-:S05]  /*0d20*/  VIADD R2, R3, 0x400 ;  /* 0x0000040003027836 */ /* 0x000fca0000000000 */
[----:B------:R-:W-:-:S05]  /*0d30*/  LOP3.LUT R4, R2, 0xffff, RZ, 0xc0, !PT ;  /* 0x0000ffff02047812 */ /* 0x000fca00078ec0ff */
[----:B------:R-:W-:-:S05]  /*0d40*/  IMAD R4, R4, 0xf0f1, RZ ;  /* 0x0000f0f104047824 */ /* 0x000fca00078e02ff */
[----:B------:R-:W-:-:S04]  /*0d50*/  SHF.R.U32.HI R4, RZ, 0x15, R4 ;  /* 0x00000015ff047819 */ /* 0x000fc80000011604 */
[C---:B0-----:R-:W-:Y:S01]  /*0d60*/  PRMT R5, R4.reuse, 0x9910, RZ ;  /* 0x0000991004057816 */ /* 0x041fe200000000ff */
[----:B------:R-:W-:-:S04]  /*0d70*/  IMAD R4, R4, 0x88, R9 ;  /* 0x0000008804047824 */ /* 0x000fc800078e0209 */
[----:B------:R-:W-:-:S05]  /*0d80*/  IMAD R5, R5, 0x22, RZ ;  /* 0x0000002205057824 */ /* 0x000fca00078e02ff */
[----:B------:R-:W-:-:S04]  /*0d90*/  IADD3 R5, PT, PT, RZ, -R5, RZ ;  /* 0x80000005ff057210 */ /* 0x000fc80007ffe0ff */
[----:B------:R-:W-:-:S05]  /*0da0*/  PRMT R5, R5, 0x7710, RZ ;  /* 0x0000771005057816 */ /* 0x000fca00000000ff */
[----:B------:R-:W-:-:S05]  /*0db0*/  IMAD.IADD R5, R2, 0x1, R5 ;  /* 0x0000000102057824 */ /* 0x000fca00078e0205 */
[----:B------:R-:W-:-:S05]  /*0dc0*/  LOP3.LUT R5, R5, 0xffff, RZ, 0xc0, !PT ;  /* 0x0000ffff05057812 */ /* 0x000fca00078ec0ff */
[----:B------:R-:W-:Y:S01]  /*0dd0*/  IMAD R9, R5, 0x4, R4 ;  /* 0x0000000405097824 */ /* 0x000fe200078e0204 */
[----:B------:R-:W-:Y:S06]  /*0de0*/  @!P1 BRA `(.L_x_5) ;  /* 0x00000000001c9947 */ /* 0x000fec0003800000 */
[----:B------:R-:W0:Y:S08]  /*0df0*/  LDC R7, c[0x0][0x3a0] ;  /* 0x0000e800ff077b82 */ /* 0x000e300000000800 */
[----:B------:R-:W1:Y:S01]  /*0e00*/  LDC.64 R4, c[0x0][0x380] ;  /* 0x0000e000ff047b82 */ /* 0x000e620000000a00 */
[----:B0-----:R-:W-:-:S04]  /*0e10*/  IMAD R7, R12, R7, UR4 ;  /* 0x000000040c077e24 */ /* 0x001fc8000f8e0207 */
[----:B-1----:R-:W-:-:S06]  /*0e20*/  IMAD.WIDE R4, R7, 0x4, R4 ;  /* 0x0000000407047825 */ /* 0x002fcc00078e0204 */
[----:B------:R-:W2:Y:S04]  /*0e30*/  LDG.E R4, desc[UR8][R4.64] ;  /* 0x0000000804047981 */ /* 0x000ea8000c1e1900 */
[----:B--2---:R2:W-:Y:S01]  /*0e40*/  STS [R9], R4 ;  /* 0x0000000409007388 */ /* 0x0045e20000000800 */
[----:B------:R-:W-:Y:S05]  /*0e50*/  BRA `(.L_x_4) ;  /* 0x0000000000047947 */ /* 0x000fea0003800000 */
.L_x_5:
[----:B------:R1:W-:Y:S02]  /*0e60*/  STS [R9], RZ ;  /* 0x000000ff09007388 */ /* 0x0003e40000000800 */
.L_x_4:
[----:B------:R-:W-:Y:S05]  /*0e70*/  BSYNC.RECONVERGENT B0 ;  /* 0x0000000000007941 */ /* 0x000fea0003800200 */
.L_x_3:
[----:B------:R-:W3:Y:S02]  /*0e80*/  LDCU UR6, c[0x0][0x3ac] ;  /* 0x00007580ff0677ac */ /* 0x000ee40008000800 */
[----:B---3--:R-:W-:Y:S01]  /*0e90*/  UISETP.GE.AND UP0, UPT, UR6, 0x1, UPT ;  /* 0x000000010600788c */ /* 0x008fe2000bf06270 */
[----:B------:R-:W-:Y:S08]  /*0ea0*/  BAR.SYNC.DEFER_BLOCKING 0x0 ;  /* 0x0000000000007b1d */ /* 0x000ff00000010000 */
[----:B------:R-:W-:Y:S05]  /*0eb0*/  BRA.U !UP0, `(.L_x_6) ;  /* 0x0000000508ac7547 */ /* 0x000fea000b800000 */
[----:B------:R-:W-:Y:S01]  /*0ec0*/  UISETP.NE.AND UP0, UPT, UR6, 0x1, UPT ;  /* 0x000000010600788c */ /* 0x000fe2000bf05270 */
[----:B------:R-:W-:-:S08]  /*0ed0*/  HFMA2 R7, -RZ, RZ, 0, 0 ;  /* 0x00000000ff077431 */ /* 0x000fd000000001ff */
[----:B------:R-:W-:Y:S05]  /*0ee0*/  BRA.U !UP0, `(.L_x_7) ;  /* 0x0000000508087547 */ /* 0x000fea000b800000 */
[----:B------:R3:W4:Y:S01]  /*0ef0*/  LDS R13, [R10] ;  /* 0x000000000a0d7984 */ /* 0x0007220000000800 */
[----:B------:R-:W5:Y:S01]  /*0f00*/  LDC R22, c[0x0][0x3a0] ;  /* 0x0000e800ff167b82 */ /* 0x000f620000000800 */
[----:B------:R-:W-:Y:S01]  /*0f10*/  UIMAD UR7, UR4, 0x9, URZ ;  /* 0x00000009040778a4 */ /* 0x000fe2000f8e02ff */
[----:B------:R-:W-:Y:S01]  /*0f20*/  IMAD.MOV.U32 R2, RZ, RZ, R1 ;  /* 0x000000ffff027224 */ /* 0x000fe200078e0001 */
[----:B------:R3:W0:Y:S01]  /*0f30*/  LDS R14, [R10+0x110] ;  /* 0x000110000a0e7984 */ /* 0x0006220000000800 */
[----:B------:R-:W-:-:S03]  /*0f40*/  ULOP3.LUT UR5, UR6, 0x7ffffffe, URZ, 0xc0, !UPT ;  /* 0x7ffffffe06057892 */ /* 0x000fc6000f8ec0ff */
[----:B------:R3:W0:Y:S01]  /*0f50*/  LDS R15, [R10+0x4] ;  /* 0x000004000a0f7984 */ /* 0x0006220000000800 */
[----:B------:R-:W-:Y:S01]  /*0f60*/  MOV R23, UR7 ;  /* 0x0000000700177c02 */ /* 0x000fe20008000f00 */
[----:B------:R-:W-:Y:S02]  /*0f70*/  UIADD3 UR5, UPT, UPT, -UR5, URZ, URZ ;  /* 0x000000ff05057290 */ /* 0x000fe4000fffe1ff */
[----:B------:R3:W0:Y:S04]  /*0f80*/  LDS R16, [R10+0x8] ;  /* 0x000008000a107984 */ /* 0x0006280000000800 */
[----:B------:R3:W0:Y:S04]  /*0f90*/  LDS R17, [R10+0x88] ;  /* 0x000088000a117984 */ /* 0x0006280000000800 */
[----:B------:R3:W0:Y:S04]  /*0fa0*/  LDS R18, [R10+0x8c] ;  /* 0x00008c000a127984 */ /* 0x0006280000000800 */
[----:B------:R3:W0:Y:S01]  /*0fb0*/  LDS R19, [R10+0x90] ;  /* 0x000090000a137984 */ /* 0x0006220000000800 */
[----:B-----5:R-:W-:-:S03]  /*0fc0*/  VIADD R25, R22, UR4 ;  /* 0x0000000416197c36 */ /* 0x020fc60008000000 */
[----:B------:R3:W0:Y:S01]  /*0fd0*/  LDS R20, [R10+0x114] ;  /* 0x000114000a147984 */ /* 0x0006220000000800 */
[----:B------:R-:W-:-:S03]  /*0fe0*/  IMAD R25, R25, 0x9, RZ ;  /* 0x0000000919197824 */ /* 0x000fc600078e02ff */
[----:B----4-:R3:W0:Y:S04]  /*0ff0*/  LDS R21, [R10+0x118] ;  /* 0x000118000a157984 */ /* 0x0106280000000800 */
.L_x_8:
[----:B-12---:R-:W0:Y:S01]  /*1000*/  LDC.64 R8, c[0x0][0x388] ;  /* 0x0000e200ff087b82 */ /* 0x006e220000000a00 */
[----:B------:R-:W2:Y:S01]  /*1010*/  LDL.64 R6, [R2] ;  /* 0x0000000002067983 */ /* 0x000ea20000100a00 */
[----:B0-----:R-:W-:-:S05]  /*1020*/  IMAD.WIDE R4, R23, 0x4, R8 ;  /* 0x0000000417047825 */ /* 0x001fca00078e0208 */
[----:B------:R-:W2:Y:S04]  /*1030*/  LDG.E.CONSTANT R24, desc[UR8][R4.64] ;  /* 0x0000000804187981 */ /* 0x000ea8000c1e9900 */
[----:B------:R-:W4:Y:S04]  /*1040*/  LDG.E.CONSTANT R26, desc[UR8][R4.64+0x4] ;  /* 0x00000408041a7981 */ /* 0x000f28000c1e9900 */
[----:B------:R-:W5:Y:S04]  /*1050*/  LDG.E.CONSTANT R27, desc[UR8][R4.64+0x8] ;  /* 0x00000808041b7981 */ /* 0x000f68000c1e9900 */
[----:B------:R-:W3:Y:S01]  /*1060*/  LDG.E.CONSTANT R28, desc[UR8][R4.64+0x10] ;  /* 0x00001008041c7981 */ /* 0x000ee2000c1e9900 */
[----:B--2---:R-:W-:-:S03]  /*1070*/  FFMA R6, R13, R24, R6 ;  /* 0x000000180d067223 */ /* 0x004fc60000000006 */
[----:B------:R-:W2:Y:S01]  /*1080*/  LDG.E.CONSTANT R24, desc[UR8][R4.64+0x14] ;  /* 0x0000140804187981 */ /* 0x000ea2000c1e9900 */
[----:B----4-:R-:W-:-:S03]  /*1090*/  FFMA R29, R15, R26, R6 ;  /* 0x0000001a0f1d7223 */ /* 0x010fc60000000006 */
[----:B------:R-:W4:Y:S01]  /*10a0*/  LDG.E.CONSTANT R6, desc[UR8][R4.64+0xc] ;  /* 0x00000c0804067981 */ /* 0x000f22000c1e9900 */
[----:B-----5:R-:W-:-:S03]  /*10b0*/  FFMA R26, R16, R27, R29 ;  /* 0x0000001b101a7223 */ /* 0x020fc6000000001d */
[----:B------:R-:W5:Y:S01]  /*10c0*/  LDG.E.CONSTANT R27, desc[UR8][R4.64+0x18] ;  /* 0x00001808041b7981 */ /* 0x000f62000c1e9900 */
[----:B------:R-:W-:-:S04]  /*10d0*/  IMAD.WIDE R8, R25, 0x4, R8 ;  /* 0x0000000419087825 */ /* 0x000fc800078e0208 */
[----:B----4-:R-:W-:Y:S02]  /*10e0*/  FFMA R29, R17, R6, R26 ;  /* 0x00000006111d7223 */ /* 0x010fe4000000001a */
[----:B------:R-:W4:Y:S02]  /*10f0*/  LDG.E.CONSTANT R26, desc[UR8][R8.64+0x4] ;  /* 0x00000408081a7981 */ /* 0x000f24000c1e9900 */
[----:B---3--:R-:W-:Y:S02]  /*1100*/  FFMA R28, R18, R28, R29 ;  /* 0x0000001c121c7223 */ /* 0x008fe4000000001d */
[----:B------:R-:W3:Y:S02]  /*1110*/  LDG.E.CONSTANT R29, desc[UR8][R4.64+0x1c] ;  /* 0x00001c08041d7981 */ /* 0x000ee4000c1e9900 */
[----:B--2---:R-:W-:Y:S02]  /*1120*/  FFMA R24, R19, R24, R28 ;  /* 0x0000001813187223 */ /* 0x004fe4000000001c */
[----:B------:R-:W2:Y:S02]  /*1130*/  LDG.E.CONSTANT R28, desc[UR8][R8.64+0x8] ;  /* 0x00000808081c7981 */ /* 0x000ea4000c1e9900 */
[----:B-----5:R-:W-:-:S02]  /*1140*/  FFMA R27, R14, R27, R24 ;  /* 0x0000001b0e1b7223 */ /* 0x020fc40000000018 */
[----:B------:R-:W5:Y:S04]  /*1150*/  LDG.E.CONSTANT R24, desc[UR8][R8.64] ;  /* 0x0000000808187981 */ /* 0x000f68000c1e9900 */
[----:B------:R0:W3:Y:S04]  /*1160*/  LDG.E.CONSTANT R6, desc[UR8][R4.64+0x20] ;  /* 0x0000200804067981 */ /* 0x0000e8000c1e9900 */
[----:B------:R-:W0:Y:S01]  /*1170*/  LDG.E.CONSTANT R4, desc[UR8][R8.64+0x14] ;  /* 0x0000140808047981 */ /* 0x000e22000c1e9900 */
[----:B-----5:R-:W-:-:S04]  /*1180*/  FFMA R24, R13, R24, R7 ;  /* 0x000000180d187223 */ /* 0x020fc80000000007 */
[----:B----4-:R-:W-:Y:S02]  /*1190*/  FFMA R7, R15, R26, R24 ;  /* 0x0000001a0f077223 */ /* 0x010fe40000000018 */
[----:B------:R-:W4:Y:S04]  /*11a0*/  LDG.E.CONSTANT R24, desc[UR8][R8.64+0xc] ;  /* 0x00000c0808187981 */ /* 0x000f28000c1e9900 */
[----:B------:R-:W5:Y:S01]  /*11b0*/  LDG.E.CONSTANT R26, desc[UR8][R8.64+0x10] ;  /* 0x00001008081a7981 */ /* 0x000f62000c1e9900 */
[----:B--2---:R-:W-:-:S04]  /*11c0*/  FFMA R28, R16, R28, R7 ;  /* 0x0000001c101c7223 */ /* 0x004fc80000000007 */
[----:B----4-:R-:W-:Y:S02]  /*11d0*/  FFMA R7, R17, R24, R28 ;  /* 0x0000001811077223 */ /* 0x010fe4000000001c */
[----:B------:R-:W2:Y:S02]  /*11e0*/  LDG.E.CONSTANT R24, desc[UR8][R8.64+0x1c] ;  /* 0x00001c0808187981 */ /* 0x000ea4000c1e9900 */
[----:B-----5:R-:W-:Y:S02]  /*11f0*/  FFMA R26, R18, R26, R7 ;  /* 0x0000001a121a7223 */ /* 0x020fe40000000007 */
[----:B------:R-:W4:Y:S02]  /*1200*/  LDG.E.CONSTANT R7, desc[UR8][R8.64+0x18] ;  /* 0x0000180808077981 */ /* 0x000f24000c1e9900 */
[----:B0-----:R-:W-:Y:S02]  /*1210*/  FFMA R5, R19, R4, R26 ;  /* 0x0000000413057223 */ /* 0x001fe4000000001a */
[----:B------:R-:W5:Y:S01]  /*1220*/  LDG.E.CONSTANT R26, desc[UR8][R8.64+0x20] ;  /* 0x00002008081a7981 */ /* 0x000f62000c1e9900 */
[----:B------:R-:W-:Y:S01]  /*1230*/  UIADD3 UR5, UPT, UPT, UR5, 0x2, URZ ;  /* 0x0000000205057890 */ /* 0x000fe2000fffe0ff */
[----:B---3--:R-:W-:-:S03]  /*1240*/  FFMA R4, R20, R29, R27 ;  /* 0x0000001d14047223 */ /* 0x008fc6000000001b */
[----:B------:R-:W-:Y:S01]  /*1250*/  UISETP.NE.AND UP0, UPT, UR5, URZ, UPT ;  /* 0x000000ff0500728c */ /* 0x000fe2000bf05270 */
[----:B------:R-:W-:Y:S01]  /*1260*/  FFMA R4, R21, R6, R4 ;  /* 0x0000000615047223 */ /* 0x000fe20000000004 */
[C---:B------:R-:W-:Y:S02]  /*1270*/  IMAD R25, R22.reuse, 0x12, R25 ;  /* 0x0000001216197824 */ /* 0x040fe400078e0219 */
[----:B------:R-:W-:Y:S02]  /*1280*/  IMAD R23, R22, 0x12, R23 ;  /* 0x0000001216177824 */ /* 0x000fe400078e0217 */
[----:B----4-:R-:W-:-:S04]  /*1290*/  FFMA R5, R14, R7, R5 ;  /* 0x000000070e057223 */ /* 0x010fc80000000005 */
[----:B--2---:R-:W-:-:S04]  /*12a0*/  FFMA R24, R20, R24, R5 ;  /* 0x0000001814187223 */ /* 0x004fc80000000005 */
[----:B-----5:R-:W-:-:S05]  /*12b0*/  FFMA R5, R21, R26, R24 ;  /* 0x0000001a15057223 */ /* 0x020fca0000000018 */
[----:B------:R0:W-:Y:S02]  /*12c0*/  STL.64 [R2], R4 ;  /* 0x0000000402007387 */ /* 0x0001e40000100a00 */
[----:B0-----:R-:W-:Y:S01]  /*12d0*/  VIADD R2, R2, 0x8 ;  /* 0x0000000802027836 */ /* 0x001fe20000000000 */
[----:B------:R-:W-:Y:S06]  /*12e0*/  BRA.U UP0, `(.L_x_8) ;  /* 0xfffffffd00447547 */ /* 0x000fec000b83ffff */
[----:B------:R-:W-:-:S06]  /*12f0*/  ULOP3.LUT UR5, UR6, 0x7ffffffe, URZ, 0xc0, !UPT ;  /* 0x7ffffffe06057892 */ /* 0x000fcc000f8ec0ff */
[----:B------:R-:W-:-:S07]  /*1300*/  IMAD.U32 R7, RZ, RZ, UR5 ;  /* 0x00000005ff077e24 */ /* 0x000fce000f8e00ff */
.L_x_7:
[----:B------:R-:W-:-:S04]  /*1310*/  ULOP3.LUT UR5, UR6, 0x1, URZ, 0xc0, !UPT ;  /* 0x0000000106057892 */ /* 0x000fc8000f8ec0ff */
[----:B------:R-:W-:-:S09]  /*1320*/  UISETP.NE.U32.AND UP0, UPT, UR5, 0x1, UPT ;  /* 0x000000010500788c */ /* 0x000fd2000bf05070 */
[----:B------:R-:W-:Y:S05]  /*1330*/  BRA.U UP0, `(.L_x_6) ;  /* 0x00000001008c7547 */ /* 0x000fea000b800000 */
[----:B------:R-:W3:Y:S01]  /*1340*/  LDC R2, c[0x0][0x3a0] ;  /* 0x0000e800ff027b82 */ /* 0x000ee20000000800 */
[----:B------:R-:W4:Y:S04]  /*1350*/  LDS R21, [R10] ;  /* 0x000000000a157984 */ /* 0x000f280000000800 */
[----:B------:R-:W5:Y:S03]  /*1360*/  LDS R23, [R10+0x4] ;  /* 0x000004000a177984 */ /* 0x000f660000000800 */
[----:B0-2---:R-:W0:Y:S01]  /*1370*/  LDC.64 R4, c[0x0][0x388] ;  /* 0x0000e200ff047b82 */ /* 0x005e220000000a00 */
[----:B------:R-:W2:Y:S04]  /*1380*/  LDS R25, [R10+0x8] ;  /* 0x000008000a197984 */ /* 0x000ea80000000800 */
[----:B------:R-:W2:Y:S04]  /*1390*/  LDS R27, [R10+0x88] ;  /* 0x000088000a1b7984 */ /* 0x000ea80000000800 */
[----:B------:R-:W2:Y:S04]  /*13a0*/  LDS R29, [R10+0x8c] ;  /* 0x00008c000a1d7984 */ /* 0x000ea80000000800 */
[----:B------:R-:W2:Y:S01]  /*13b0*/  LDS R19, [R10+0x90] ;  /* 0x000090000a137984 */ /* 0x000ea20000000800 */
[----:B---3--:R-:W-:-:S03]  /*13c0*/  IMAD R2, R7, R2, UR4 ;  /* 0x0000000407027e24 */ /* 0x008fc6000f8e0202 */
[----:B------:R-:W3:Y:S01]  /*13d0*/  LDS R16, [R10+0x110] ;  /* 0x000110000a107984 */ /* 0x000ee20000000800 */
[----:B-1----:R-:W-:Y:S01]  /*13e0*/  IMAD R9, R2, 0x9, RZ ;  /* 0x0000000902097824 */ /* 0x002fe200078e02ff */
[----:B------:R-:W-:Y:S02]  /*13f0*/  LEA R2, R7, R0, 0x2 ;  /* 0x0000000007027211 */ /* 0x000fe400078e10ff */
[----:B------:R-:W1:Y:S01]  /*1400*/  LDS R17, [R10+0x114] ;  /* 0x000114000a117984 */ /* 0x000e620000000800 */
[----:B0-----:R-:W-:-:S03]  /*1410*/  IMAD.WIDE R4, R9, 0x4, R4 ;  /* 0x0000000409047825 */ /* 0x001fc600078e0204 */
[----:B------:R-:W4:Y:S04]  /*1420*/  LDL R18, [R2] ;  /* 0x0000000002127983 */ /* 0x000f280000100800 */
[----:B------:R-:W4:Y:S04]  /*1430*/  LDG.E.CONSTANT R20, desc[UR8][R4.64] ;  /* 0x0000000804147981 */ /* 0x000f28000c1e9900 */
[----:B------:R-:W5:Y:S04]  /*1440*/  LDG.E.CONSTANT R22, desc[UR8][R4.64+0x4] ;  /* 0x0000040804167981 */ /* 0x000f68000c1e9900 */
[----:B------:R-:W2:Y:S04]  /*1450*/  LDG.E.CONSTANT R24, desc[UR8][R4.64+0x8] ;  /* 0x0000080804187981 */ /* 0x000ea8000c1e9900 */
[----:B------:R-:W3:Y:S04]  /*1460*/  LDG.E.CONSTANT R13, desc[UR8][R4.64+0xc] ;  /* 0x00000c08040d7981 */ /* 0x000ee8000c1e9900 */
[----:B------:R-:W3:Y:S04]  /*1470*/  LDG.E.CONSTANT R9, desc[UR8][R4.64+0x10] ;  /* 0x0000100804097981 */ /* 0x000ee8000c1e9900 */
[----:B------:R-:W3:Y:S04]  /*1480*/  LDG.E.CONSTANT R8, desc[UR8][R4.64+0x14] ;  /* 0x0000140804087981 */ /* 0x000ee8000c1e9900 */
[----:B------:R-:W3:Y:S04]  /*1490*/  LDG.E.CONSTANT R7, desc[UR8][R4.64+0x18] ;  /* 0x0000180804077981 */ /* 0x000ee8000c1e9900 */
[----:B------:R-:W1:Y:S04]  /*14a0*/  LDG.E.CONSTANT R6, desc[UR8][R4.64+0x1c] ;  /* 0x00001c0804067981 */ /* 0x000e68000c1e9900 */
[----:B------:R-:W3:Y:S04]  /*14b0*/  LDG.E.CONSTANT R15, desc[UR8][R4.64+0x20] ;  /* 0x00002008040f7981 */ /* 0x000ee8000c1e9900 */
[----:B------:R-:W0:Y:S01]  /*14c0*/  LDS R14, [R10+0x118] ;  /* 0x000118000a0e7984 */ /* 0x000e220000000800 */
[----:B----4-:R-:W-:-:S04]  /*14d0*/  FFMA R18, R21, R20, R18 ;  /* 0x0000001415127223 */ /* 0x010fc80000000012 */
[----:B-----5:R-:W-:-:S04]  /*14e0*/  FFMA R18, R23, R22, R18 ;  /* 0x0000001617127223 */ /* 0x020fc80000000012 */
[----:B--2---:R-:W-:-:S04]  /*14f0*/  FFMA R18, R25, R24, R18 ;  /* 0x0000001819127223 */ /* 0x004fc80000000012 */
[----:B---3--:R-:W-:-:S04]  /*1500*/  FFMA R18, R27, R13, R18 ;  /* 0x0000000d1b127223 */ /* 0x008fc80000000012 */
[----:B------:R-:W-:-:S04]  /*1510*/  FFMA R18, R29, R9, R18 ;  /* 0x000000091d127223 */ /* 0x000fc80000000012 */
[----:B------:R-:W-:-:S04]  /*1520*/  FFMA R19, R19, R8, R18 ;  /* 0x0000000813137223 */ /* 0x000fc80000000012 */
[----:B------:R-:W-:-:S04]  /*1530*/  FFMA R16, R16, R7, R19 ;  /* 0x0000000710107223 */ /* 0x000fc80000000013 */
[----:B-1----:R-:W-:-:S04]  /*1540*/  FFMA R17, R17, R6, R16 ;  /* 0x0000000611117223 */ /* 0x002fc80000000010 */
[----:B0-----:R-:W-:-:S05]  /*1550*/  FFMA R15, R14, R15, R17 ;  /* 0x0000000f0e0f7223 */ /* 0x001fca0000000011 */
[----:B------:R3:W-:Y:S02]  /*1560*/  STL [R2], R15 ;  /* 0x0000000f02007387 */ /* 0x0007e40000100800 */
.L_x_6:
[----:B------:R-:W4:Y:S01]  /*1570*/  LDCU UR5, c[0x0][0x3a0] ;  /* 0x00007400ff0577ac */ /* 0x000f220008000800 */
[----:B------:R-:W-:-:S04]  /*1580*/  UIADD3 UR4, UPT, UPT, UR4, 0x1, URZ ;  /* 0x0000000104047890 */ /* 0x000fc8000fffe0ff */
[----:B----4-:R-:W-:Y:S01]  /*1590*/  UISETP.NE.AND UP0, UPT, UR4, UR5, UPT ;  /* 0x000000050400728c */ /* 0x010fe2000bf05270 */
[----:B------:R-:W-:Y:S08]  /*15a0*/  BAR.SYNC.DEFER_BLOCKING 0x0 ;  /* 0x0000000000007b1d */ /* 0x000ff00000010000 */
[----:B------:R-:W-:Y:S05]  /*15b0*/  BRA.U UP0, `(.L_x_9) ;  /* 0xfffffff5006c7547 */ /* 0x000fea000b83ffff */
.L_x_0:
[----:B0-----:R-:W0:Y:S01]  /*15c0*/  S2R R5, SR_CTAID.Y ;  /* 0x0000000000057919 */ /* 0x001e220000002600 */
[----:B---3--:R-:W3:Y:S01]  /*15d0*/  LDC.64 R2, c[0x0][0x3a8] ;  /* 0x0000ea00ff027b82 */ /* 0x008ee20000000a00 */
[----:B------:R-:W4:Y:S01]  /*15e0*/  LDCU UR5, c[0x0][0x3a4] ;  /* 0x00007480ff0577ac */ /* 0x000f220008000800 */
[----:B--2---:R-:W0:Y:S01]  /*15f0*/  S2R R4, SR_TID.Y ;  /* 0x0000000000047919 */ /* 0x004e220000002200 */
[----:B------:R-:W2:Y:S01]  /*1600*/  S2R R6, SR_CTAID.X ;  /* 0x0000000000067919 */ /* 0x000ea20000002500 */
[----:B------:R-:W2:Y:S01]  /*1610*/  S2R R7, SR_TID.X ;  /* 0x0000000000077919 */ /* 0x000ea20000002100 */
[----:B0-----:R-:W-:-:S05]  /*1620*/  IMAD R5, R5, 0x20, R4 ;  /* 0x0000002005057824 */ /* 0x001fca00078e0204 */
[----:B---3--:R-:W-:Y:S01]  /*1630*/  ISETP.GE.AND P0, PT, R5, R2, PT ;  /* 0x000000020500720c */ /* 0x008fe20003f06270 */
[----:B--2---:R-:W-:-:S05]  /*1640*/  IMAD R4, R6, 0x20, R7 ;  /* 0x0000002006047824 */ /* 0x004fca00078e0207 */
[----:B----4-:R-:W-:-:S04]  /*1650*/  ISETP.GE.OR P0, PT, R4, UR5, P0 ;  /* 0x0000000504007c0c */ /* 0x010fc80008706670 */
[----:B------:R-:W-:-:S13]  /*1660*/  ISETP.LT.OR P0, PT, R3, 0x1, P0 ;  /* 0x000000010300780c */ /* 0x000fda0000701670 */
[----:B------:R-:W-:Y:S05]  /*1670*/  @P0 EXIT ;  /* 0x000000000000094d */ /* 0x000fea0003800000 */
[----:B------:R-:W-:Y:S01]  /*1680*/  ISETP.GE.U32.AND P1, PT, R3, 0x8, PT ;  /* 0x000000080300780c */ /* 0x000fe20003f26070 */
[----:B------:R-:W-:Y:S01]  /*1690*/  IMAD R2, R5, UR5, R4 ;  /* 0x0000000505027c24 */ /* 0x000fe2000f8e0204 */
[----:B------:R-:W-:Y:S02]  /*16a0*/  LOP3.LUT R16, R3, 0x7, RZ, 0xc0, !PT ;  /* 0x0000000703107812 */ /* 0x000fe400078ec0ff */
[----:B-1----:R-:W-:Y:S01]  /*16b0*/  MOV R9, RZ ;  /* 0x000000ff00097202 */ /* 0x002fe20000000f00 */
[----:B------:R-:W-:Y:S01]  /*16c0*/  IMAD R2, R2, R3, RZ ;  /* 0x0000000302027224 */ /* 0x000fe200078e02ff */
[----:B------:R-:W-:-:S07]  /*16d0*/  ISETP.NE.AND P0, PT, R16, RZ, PT ;  /* 0x000000ff1000720c */ /* 0x000fce0003f05270 */
[----:B------:R-:W-:Y:S06]  /*16e0*/  @!P1 BRA `(.L_x_10) ;  /* 0x0000000400d89947 */ /* 0x000fec0003800000 */
[----:B------:R-:W0:Y:S01]  /*16f0*/  LDCU.128 UR4, c[0x0][0x390] ;  /* 0x00007200ff0477ac */ /* 0x000e220008000c00 */
[----:B------:R-:W-:Y:S01]  /*1700*/  LOP3.LUT R9, R3, 0x7ffffff8, RZ, 0xc0, !PT ;  /* 0x7ffffff803097812 */ /* 0x000fe200078ec0ff */
[----:B------:R-:W-:Y:S02]  /*1710*/  VIADD R14, R1, 0x10 ;  /* 0x00000010010e7836 */ /* 0x000fe40000000000 */
[----:B------:R-:W-:Y:S01]  /*1720*/  IMAD.MOV.U32 R8, RZ, RZ, R2 ;  /* 0x000000ffff087224 */ /* 0x000fe200078e0002 */
[----:B------:R-:W-:Y:S01]  /*1730*/  IADD3 R15, PT, PT, -R9, RZ, RZ ;  /* 0x000000ff090f7210 */ /* 0x000fe20007ffe1ff */
[----:B0-----:R-:W-:Y:S02]  /*1740*/  UIADD3 UR6, UP0, UPT, UR6, 0x10, URZ ;  /* 0x0000001006067890 */ /* 0x001fe4000ff1e0ff */
[----:B------:R-:W-:Y:S02]  /*1750*/  UIADD3 UR4, UP1, UPT, UR4, 0x10, URZ ;  /* 0x0000001004047890 */ /* 0x000fe4000ff3e0ff */
[----:B------:R-:W-:-:S02]  /*1760*/  UIADD3.X UR7, UPT, UPT, URZ, UR7, URZ, UP0, !UPT ;  /* 0x00000007ff077290 */ /* 0x000fc400087fe4ff */
[----:B------:R-:W-:Y:S01]  /*1770*/  IMAD.U32 R10, RZ, RZ, UR6 ;  /* 0x00000006ff0a7e24 */ /* 0x000fe2000f8e00ff */
[----:B------:R-:W-:-:S03]  /*1780*/  UIADD3.X UR5, UPT, UPT, URZ, UR5, URZ, UP1, !UPT ;  /* 0x00000005ff057290 */ /* 0x000fc60008ffe4ff */
[----:B------:R-:W-:-:S09]  /*1790*/  IMAD.U32 R11, RZ, RZ, UR7 ;  /* 0x00000007ff0b7e24 */ /* 0x000fd2000f8e00ff */
.L_x_11:
[----:B-1----:R-:W2:Y:S04]  /*17a0*/  LDL.128 R4, [R14+-0x10] ;  /* 0xfffff0000e047983 */ /* 0x002ea80000100c00 */
[----:B------:R-:W2:Y:S01]  /*17b0*/  LDG.E R13, desc[UR8][R10.64+-0x10] ;  /* 0xfffff0080a0d7981 */ /* 0x000ea2000c1e1900 */
[----:B------:R-:W-:Y:S02]  /*17c0*/  HFMA2 R18, -RZ, RZ, 0, 0 ;  /* 0x00000000ff127431 */ /* 0x000fe400000001ff */
[----:B--2---:R-:W-:Y:S01]  /*17d0*/  FADD R13, R4, R13 ;  /* 0x0000000d040d7221 */ /* 0x004fe20000000000 */
[----:B------:R-:W-:-:S05]  /*17e0*/  MOV R4, RZ ;  /* 0x000000ff00047202 */ /* 0x000fca0000000f00 */
[----:B------:R-:W0:Y:S02]  /*17f0*/  F2F.F64.F32 R12, R13 ;  /* 0x0000000d000c7310 */ /* 0x000e240000201800 */
[----:B0-----:R-:W-:Y:S01]  /*1800*/  DSETP.MAX.AND P1, P2, RZ, R12, PT ;  /* 0x0000000cff00722a */ /* 0x001fe20003a2f000 */
[----:B------:R-:W-:Y:S01]  /*1810*/  IMAD.MOV.U32 R17, RZ, RZ, R13 ;  /* 0x000000ffff117224 */ /* 0x000fe200078e000d */
[----:B------:R-:W-:-:S04]  /*1820*/  MOV R13, UR5 ;  /* 0x00000005000d7c02 */ /* 0x000fc80008000f00 */
[----:B------:R-:W-:Y:S02]  /*1830*/  FSEL R19, R4, R17, P1 ;  /* 0x0000001104137208 */ /* 0x000fe40000800000 */
[----:B------:R-:W-:Y:S01]  /*1840*/  SEL R18, R18, R12, P1 ;  /* 0x0000000c12127207 */ /* 0x000fe20000800000 */
[----:B------:R-:W-:-:S04]  /*1850*/  IMAD.U32 R12, RZ, RZ, UR4 ;  /* 0x00000004ff0c7e24 */ /* 0x000fc8000f8e00ff */
[----:B------:R-:W-:Y:S01]  /*1860*/  IMAD.WIDE R12, R8, 0x4, R12 ;  /* 0x00000004080c7825 */ /* 0x000fe200078e020c */
[----:B------:R-:W-:-:S04]  /*1870*/  @P2 LOP3.LUT R19, R17, 0x80000, RZ, 0xfc, !PT ;  /* 0x0008000011132812 */ /* 0x000fc800078efcff */
[----:B------:R-:W0:Y:S02]  /*1880*/  F2F.F32.F64 R17, R18 ;  /* 0x0000001200117310 */ /* 0x000e240000301000 */
[----:B0-----:R0:W-:Y:S04]  /*1890*/  STG.E desc[UR8][R12.64+-0x10], R17 ;  /* 0xfffff0110c007986 */ /* 0x0011e8000c101908 */
[----:B------:R-:W2:Y:S01]  /*18a0*/  LDG.E R4, desc[UR8][R10.64+-0xc] ;  /* 0xfffff4080a047981 */ /* 0x000ea2000c1e1900 */
[----:B------:R-:W-:Y:S02]  /*18b0*/  IMAD.MOV.U32 R20, RZ, RZ, RZ ;  /* 0x000000ffff147224 */ /* 0x000fe400078e00ff */
[----:B------:R-:W-:Y:S02]  /*18c0*/  IMAD.MOV.U32 R18, RZ, RZ, RZ ;  /* 0x000000ffff127224 */ /* 0x000fe400078e00ff */
[----:B--2---:R-:W-:-:S06]  /*18d0*/  FADD R4, R5, R4 ;  /* 0x0000000405047221 */ /* 0x004fcc0000000000 */
[----:B------:R-:W1:Y:S02]  /*18e0*/  F2F.F64.F32 R4, R4 ;  /* 0x0000000400047310 */ /* 0x000e640000201800 */
[----:B-1----:R-:W-:Y:S01]  /*18f0*/  DSETP.MAX.AND P1, P2, RZ, R4, PT ;  /* 0x00000004ff00722a */ /* 0x002fe20003a2f000 */
[----:B------:R-:W-:Y:S02]  /*1900*/  MOV R21, R5 ;  /* 0x0000000500157202 */ /* 0x000fe40000000f00 */
[----:B------:R-:W-:-:S03]  /*1910*/  MOV R19, R4 ;  /* 0x0000000400137202 */ /* 0x000fc60000000f00 */
[----:B------:R-:W-:Y:S02]  /*1920*/  FSEL R23, R20, R21, P1 ;  /* 0x0000001514177208 */ /* 0x000fe40000800000 */
[----:B------:R-:W-:-:S06]  /*1930*/  SEL R18, R18, R19, P1 ;  /* 0x0000001312127207 */ /* 0x000fcc0000800000 */
[----:B------:R-:W-:-:S05]  /*1940*/  @P2 LOP3.LUT R23, R21, 0x80000, RZ, 0xfc, !PT ;  /* 0x0008000015172812 */ /* 0x000fca00078efcff */
[----:B------:R-:W-:-:S04]  /*1950*/  IMAD.MOV.U32 R19, RZ, RZ, R23 ;  /* 0x000000ffff137224 */ /* 0x000fc800078e0017 */
[----:B0-----:R-:W0:Y:S02]  /*1960*/  F2F.F32.F64 R17, R18 ;  /* 0x0000001200117310 */ /* 0x001e240000301000 */
[----:B0-----:R0:W-:Y:S04]  /*1970*/  STG.E desc[UR8][R12.64+-0xc], R17 ;  /* 0xfffff4110c007986 */ /* 0x0011e8000c101908 */
[----:B------:R-:W2:Y:S02]  /*1980*/  LDG.E R5, desc[UR8][R10.64+-0x8] ;  /* 0xfffff8080a057981 */ /* 0x000ea4000c1e1900 */
[----:B--2---:R-:W-:Y:S01]  /*1990*/  FADD R5, R6, R5 ;  /* 0x0000000506057221 */ /* 0x004fe20000000000 */
[----:B------:R-:W-:-:S05]  /*19a0*/  MOV R6, RZ ;  /* 0x000000ff00067202 */ /* 0x000fca0000000f00 */
[----:B------:R-:W1:Y:S02]  /*19b0*/  F2F.F64.F32 R4, R5 ;  /* 0x0000000500047310 */ /* 0x000e640000201800 */
[----:B-1----:R-:W-:Y:S01]  /*19c0*/  DSETP.MAX.AND P1, P2, RZ, R4, PT ;  /* 0x00000004ff00722a */ /* 0x002fe20003a2f000 */
[----:B------:R-:W-:-:S05]  /*19d0*/  IMAD.MOV.U32 R21, RZ, RZ, R5 ;  /* 0x000000ffff157224 */ /* 0x000fca00078e0005 */
[C---:B------:R-:W-:Y:S02]  /*19e0*/  FSEL R19, R6.reuse, R21, P1 ;  /* 0x0000001506137208 */ /* 0x040fe40000800000 */
[----:B------:R-:W-:-:S06]  /*19f0*/  SEL R18, R6, R4, P1 ;  /* 0x0000000406127207 */ /* 0x000fcc0000800000 */
[----:B------:R-:W-:-:S06]  /*1a00*/  @P2 LOP3.LUT R19, R21, 0x80000, RZ, 0xfc, !PT ;  /* 0x0008000015132812 */ /* 0x000fcc00078efcff */
[----:B------:R-:W1:Y:S02]  /*1a10*/  F2F.F32.F64 R19, R18 ;  /* 0x0000001200137310 */ /* 0x000e640000301000 */
[----:B-1----:R1:W-:Y:S04]  /*1a20*/  STG.E desc[UR8][R12.64+-0x8], R19 ;  /* 0xfffff8130c007986 */ /* 0x0023e8000c101908 */
[----:B------:R-:W2:Y:S02]  /*1a30*/  LDG.E R4, desc[UR8][R10.64+-0x4] ;  /* 0xfffffc080a047981 */ /* 0x000ea4000c1e1900 */
[----:B--2---:R-:W-:-:S06]  /*1a40*/  FADD R4, R7, R4 ;  /* 0x0000000407047221 */ /* 0x004fcc0000000000 */
[----:B------:R-:W2:Y:S02]  /*1a50*/  F2F.F64.F32 R4, R4 ;  /* 0x0000000400047310 */ /* 0x000ea40000201800 */
[----:B--2---:R-:W-:Y:S01]  /*1a60*/  DSETP.MAX.AND P1, P2, RZ, R4, PT ;  /* 0x00000004ff00722a */ /* 0x004fe20003a2f000 */
[----:B------:R-:W-:Y:S01]  /*1a70*/  MOV R7, R5 ;  /* 0x0000000500077202 */ /* 0x000fe20000000f00 */
[----:B------:R-:W-:-:S04]  /*1a80*/  IMAD.MOV.U32 R21, RZ, RZ, R4 ;  /* 0x000000ffff157224 */ /* 0x000fc800078e0004 */
[----:B0-----:R-:W-:Y:S02]  /*1a90*/  FSEL R17, R6, R7, P1 ;  /* 0x0000000706117208 */ /* 0x001fe40000800000 */
[----:B------:R-:W-:-:S06]  /*1aa0*/  SEL R20, R20, R21, P1 ;  /* 0x0000001514147207 */ /* 0x000fcc0000800000 */
[----:B------:R-:W-:Y:S02]  /*1ab0*/  @P2 LOP3.LUT R17, R7, 0x80000, RZ, 0xfc, !PT ;  /* 0x0008000007112812 */ /* 0x000fe400078efcff */
[----:B------:R-:W2:Y:S02]  /*1ac0*/  LDL.128 R4, [R14] ;  /* 0x000000000e047983 */ /* 0x000ea40000100c00 */
[----:B------:R-:W-:-:S06]  /*1ad0*/  MOV R21, R17 ;  /* 0x0000001100157202 */ /* 0x000fcc0000000f00 */
[----:B------:R-:W0:Y:S02]  /*1ae0*/  F2F.F32.F64 R21, R20 ;  /* 0x0000001400157310 */ /* 0x000e240000301000 */
[----:B0-----:R0:W-:Y:S04]  /*1af0*/  STG.E desc[UR8][R12.64+-0x4], R21 ;  /* 0xfffffc150c007986 */ /* 0x0011e8000c101908 */
[----:B------:R-:W2:Y:S02]  /*1b00*/  LDG.E R17, desc[UR8][R10.64] ;  /* 0x000000080a117981 */ /* 0x000ea4000c1e1900 */
[----:B--2---:R-:W-:-:S04]  /*1b10*/  FADD R4, R4, R17 ;  /* 0x0000001104047221 */ /* 0x004fc80000000000 */
[----:B-1----:R-:W1:Y:S01]  /*1b20*/  F2F.F64.F32 R18, R4 ;  /* 0x0000000400127310 */ /* 0x002e620000201800 */
[----:B------:R-:W-:Y:S01]  /*1b30*/  IMAD.MOV.U32 R17, RZ, RZ, RZ ;  /* 0x000000ffff117224 */ /* 0x000fe200078e00ff */
[----:B-1----:R-:W-:Y:S01]  /*1b40*/  DSETP.MAX.AND P1, P2, RZ, R18, PT ;  /* 0x00000012ff00722a */ /* 0x002fe20003a2f000 */
[----:B------:R-:W-:-:S05]  /*1b50*/  MOV R22, R19 ;  /* 0x0000001300167202 */ /* 0x000fca0000000f00 */
[C---:B------:R-:W-:Y:S02]  /*1b60*/  FSEL R23, R17.reuse, R22, P1 ;  /* 0x0000001611177208 */ /* 0x040fe40000800000 */
[----:B------:R-:W-:-:S06]  /*1b70*/  SEL R18, R17, R18, P1 ;  /* 0x0000001211127207 */ /* 0x000fcc0000800000 */
[----:B------:R-:W-:-:S05]  /*1b80*/  @P2 LOP3.LUT R23, R22, 0x80000, RZ, 0xfc, !PT ;  /* 0x0008000016172812 */ /* 0x000fca00078efcff */
[----:B------:R-:W-:-:S04]  /*1b90*/  IMAD.MOV.U32 R19, RZ, RZ, R23 ;  /* 0x000000ffff137224 */ /* 0x000fc800078e0017 */
[----:B------:R-:W1:Y:S02]  /*1ba0*/  F2F.F32.F64 R17, R18 ;  /* 0x0000001200117310 */ /* 0x000e640000301000 */
[----:B-1----:R1:W-:Y:S04]  /*1bb0*/  STG.E desc[UR8][R12.64], R17 ;  /* 0x000000110c007986 */ /* 0x0023e8000c101908 */
[----:B------:R-:W2:Y:S01]  /*1bc0*/  LDG.E R4, desc[UR8][R10.64+0x4] ;  /* 0x000004080a047981 */ /* 0x000ea2000c1e1900 */
[----:B------:R-:W-:Y:S01]  /*1bd0*/  MOV R20, RZ ;  /* 0x000000ff00147202 */ /* 0x000fe20000000f00 */
[----:B--2---:R-:W-:-:S06]  /*1be0*/  FADD R4, R5, R4 ;  /* 0x0000000405047221 */ /* 0x004fcc0000000000 */
[----:B------:R-:W2:Y:S02]  /*1bf0*/  F2F.F64.F32 R4, R4 ;  /* 0x0000000400047310 */ /* 0x000ea40000201800 */
[----:B--2---:R-:W-:Y:S01]  /*1c00*/  DSETP.MAX.AND P1, P2, RZ, R4, PT ;  /* 0x00000004ff00722a */ /* 0x004fe20003a2f000 */
[----:B------:R-:W-:Y:S01]  /*1c10*/  IMAD.MOV.U32 R23, RZ, RZ, R5 ;  /* 0x000000ffff177224 */ /* 0x000fe200078e0005 */
[----:B0-----:R-:W-:-:S04]  /*1c20*/  MOV R21, R4 ;  /* 0x0000000400157202 */ /* 0x001fc80000000f00 */
[C---:B------:R-:W-:Y:S02]  /*1c30*/  FSEL R19, R20.reuse, R23, P1 ;  /* 0x0000001714137208 */ /* 0x040fe40000800000 */
[----:B------:R-:W-:-:S06]  /*1c40*/  SEL R18, R20, R21, P1 ;  /* 0x0000001514127207 */ /* 0x000fcc0000800000 */
[----:B------:R-:W-:-:S04]  /*1c50*/  @P2 LOP3.LUT R19, R23, 0x80000, RZ, 0xfc, !PT ;  /* 0x0008000017132812 */ /* 0x000fc800078efcff */
[----:B-1----:R-:W0:Y:S02]  /*1c60*/  F2F.F32.F64 R17, R18 ;  /* 0x0000001200117310 */ /* 0x002e240000301000 */
[----:B0-----:R0:W-:Y:S04]  /*1c70*/  STG.E desc[UR8][R12.64+0x4], R17 ;  /* 0x000004110c007986 */ /* 0x0011e8000c101908 */
[----:B------:R-:W2:Y:S02]  /*1c80*/  LDG.E R5, desc[UR8][R10.64+0x8] ;  /* 0x000008080a057981 */ /* 0x000ea4000c1e1900 */
[----:B--2---:R-:W-:-:S06]  /*1c90*/  FADD R5, R6, R5 ;  /* 0x0000000506057221 */ /* 0x004fcc0000000000 */
[----:B------:R-:W1:Y:S01]  /*1ca0*/  F2F.F64.F32 R4, R5 ;  /* 0x0000000500047310 */ /* 0x000e620000201800 */
[----:B------:R-:W-:Y:S01]  /*1cb0*/  IMAD.MOV.U32 R6, RZ, RZ, RZ ;  /* 0x000000ffff067224 */ /* 0x000fe200078e00ff */
[----:B-1----:R-:W-:Y:S01]  /*1cc0*/  DSETP.MAX.AND P1, P2, RZ, R4, PT ;  /* 0x00000004ff00722a */ /* 0x002fe20003a2f000 */
[----:B------:R-:W-:-:S05]  /*1cd0*/  MOV R21, R5 ;  /* 0x0000000500157202 */ /* 0x000fca0000000f00 */
[C---:B------:R-:W-:Y:S02]  /*1ce0*/  FSEL R19, R6.reuse, R21, P1 ;  /* 0x0000001506137208 */ /* 0x040fe40000800000 */
[----:B------:R-:W-:-:S06]  /*1cf0*/  SEL R18, R6, R4, P1 ;  /* 0x0000000406127207 */ /* 0x000fcc0000800000 */
[----:B------:R-:W-:-:S06]  /*1d00*/  @P2 LOP3.LUT R19, R21, 0x80000, RZ, 0xfc, !PT ;  /* 0x0008000015132812 */ /* 0x000fcc00078efcff */
[----:B------:R-:W1:Y:S02]  /*1d10*/  F2F.F32.F64 R19, R18 ;  /* 0x0000001200137310 */ /* 0x000e640000301000 */
[----:B-1----:R1:W-:Y:S04]  /*1d20*/  STG.E desc[UR8][R12.64+0x8], R19 ;  /* 0x000008130c007986 */ /* 0x0023e8000c101908 */
[----:B------:R-:W2:Y:S01]  /*1d30*/  LDG.E R4, desc[UR8][R10.64+0xc] ;  /* 0x00000c080a047981 */ /* 0x000ea2000c1e1900 */
[----:B------:R-:W-:Y:S01]  /*1d40*/  VIADD R15, R15, 0x8 ;  /* 0x000000080f0f7836 */ /* 0x000fe20000000000 */
[----:B------:R-:W-:Y:S01]  /*1d50*/  IADD3 R8, PT, PT, R8, 0x8, RZ ;  /* 0x0000000808087810 */ /* 0x000fe20007ffe0ff */
[----:B------:R-:W-:Y:S02]  /*1d60*/  VIADD R14, R14, 0x20 ;  /* 0x000000200e0e7836 */ /* 0x000fe40000000000 */
[----:B--2---:R-:W-:-:S04]  /*1d70*/  FADD R7, R7, R4 ;  /* 0x0000000407077221 */ /* 0x004fc80000000000 */
[----:B------:R-:W2:Y:S02]  /*1d80*/  F2F.F64.F32 R4, R7 ;  /* 0x0000000700047310 */ /* 0x000ea40000201800 */
[----:B--2---:R-:W-:Y:S01]  /*1d90*/  DSETP.MAX.AND P1, P2, RZ, R4, PT ;  /* 0x00000004ff00722a */ /* 0x004fe20003a2f000 */
[----:B0-----:R-:W-:-:S05]  /*1da0*/  IMAD.MOV.U32 R17, RZ, RZ, R5 ;  /* 0x000000ffff117224 */ /* 0x001fca00078e0005 */
[C---:B------:R-:W-:Y:S02]  /*1db0*/  FSEL R21, R6.reuse, R17, P1 ;  /* 0x0000001106157208 */ /* 0x040fe40000800000 */
[----:B------:R-:W-:-:S06]  /*1dc0*/  SEL R4, R6, R4, P1 ;  /* 0x0000000406047207 */ /* 0x000fcc0000800000 */
[----:B------:R-:W-:-:S04]  /*1dd0*/  @P2 LOP3.LUT R21, R17, 0x80000, RZ, 0xfc, !PT ;  /* 0x0008000011152812 */ /* 0x000fc800078efcff */
[----:B------:R-:W-:-:S06]  /*1de0*/  MOV R5, R21 ;  /* 0x0000001500057202 */ /* 0x000fcc0000000f00 */
[----:B------:R-:W0:Y:S01]  /*1df0*/  F2F.F32.F64 R5, R4 ;  /* 0x0000000400057310 */ /* 0x000e220000301000 */
[----:B------:R-:W-:Y:S01]  /*1e00*/  ISETP.NE.AND P1, PT, R15, RZ, PT ;  /* 0x000000ff0f00720c */ /* 0x000fe20003f25270 */
[----:B0-----:R1:W-:Y:S01]  /*1e10*/  STG.E desc[UR8][R12.64+0xc], R5 ;  /* 0x00000c050c007986 */ /* 0x0013e2000c101908 */
[----:B------:R-:W-:-:S04]  /*1e20*/  IADD3 R10, P2, PT, R10, 0x20, RZ ;  /* 0x000000200a0a7810 */ /* 0x000fc80007f5e0ff */
[----:B------:R-:W-:-:S07]  /*1e30*/  IADD3.X R11, PT, PT, RZ, R11, RZ, P2, !PT ;  /* 0x0000000bff0b7210 */ /* 0x000fce00017fe4ff */
[----:B------:R-:W-:Y:S05]  /*1e40*/  @P1 BRA `(.L_x_11) ;  /* 0xfffffff800541947 */ /* 0x000fea000383ffff */
.L_x_10:
[----:B------:R-:W-:Y:S05]  /*1e50*/  @!P0 EXIT ;  /* 0x000000000000894d */ /* 0x000fea0003800000 */
[----:B------:R-:W-:Y:S02]  /*1e60*/  ISETP.GE.U32.AND P1, PT, R16, 0x4, PT ;  /* 0x000000041000780c */ /* 0x000fe40003f26070 */
[----:B------:R-:W-:-:S04]  /*1e70*/  LOP3.LUT R17, R3, 0x3, RZ, 0xc0, !PT ;  /* 0x0000000303117812 */ /* 0x000fc800078ec0ff */
[----:B------:R-:W-:-:S07]  /*1e80*/  ISETP.NE.AND P0, PT, R17, RZ, PT ;  /* 0x000000ff1100720c */ /* 0x000fce0003f05270 */
[----:B------:R-:W-:Y:S06]  /*1e90*/  @!P1 BRA `(.L_x_12) ;  /* 0x0000000000ec9947 */ /* 0x000fec0003800000 */
[----:B-1----:R-:W0:Y:S01]  /*1ea0*/  LDC.64 R4, c[0x0][0x398] ;  /* 0x0000e600ff047b82 */ /* 0x002e220000000a00 */
[----:B------:R-:W-:-:S05]  /*1eb0*/  IMAD R8, R9, 0x4, R0 ;  /* 0x0000000409087824 */ /* 0x000fca00078e0200 */
[----:B------:R-:W2:Y:S01]  /*1ec0*/  LDL.64 R10, [R8] ;  /* 0x00000000080a7983 */ /* 0x000ea20000100a00 */
[----:B0-----:R-:W-:-:S05]  /*1ed0*/  IMAD.WIDE.U32 R4, R9, 0x4, R4 ;  /* 0x0000000409047825 */ /* 0x001fca00078e0004 */
[----:B------:R-:W2:Y:S01]  /*1ee0*/  LDG.E R7, desc[UR8][R4.64] ;  /* 0x0000000804077981 */ /* 0x000ea2000c1e1900 */
[----:B------:R-:W-:Y:S01]  /*1ef0*/  MOV R14, RZ ;  /* 0x000000ff000e7202 */ /* 0x000fe20000000f00 */
[----:B--2---:R-:W-:Y:S02]  /*1f00*/  FADD R10, R10, R7 ;  /* 0x000000070a0a7221 */ /* 0x004fe40000000000 */
[----:B------:R-:W0:Y:S02]  /*1f10*/  LDC.64 R6, c[0x0][0x390] ;  /* 0x0000e400ff067b82 */ /* 0x000e240000000a00 */
[----:B------:R-:W1:Y:S02]  /*1f20*/  F2F.F64.F32 R12, R10 ;  /* 0x0000000a000c7310 */ /* 0x000e640000201800 */
[----:B-1----:R-:W-:Y:S01]  /*1f30*/  DSETP.MAX.AND P1, P2, RZ, R12, PT ;  /* 0x0000000cff00722a */ /* 0x002fe20003a2f000 */
[----:B------:R-:W-:Y:S01]  /*1f40*/  IMAD.MOV.U32 R19, RZ, RZ, R13 ;  /* 0x000000ffff137224 */ /* 0x000fe200078e000d */
[----:B------:R-:W-:Y:S01]  /*1f50*/  MOV R15, R12 ;  /* 0x0000000c000f7202 */ /* 0x000fe20000000f00 */
[----:B------:R-:W-:-:S03]  /*1f60*/  IMAD.MOV.U32 R12, RZ, RZ, RZ ;  /* 0x000000ffff0c7224 */ /* 0x000fc600078e00ff */
[----:B------:R-:W-:Y:S02]  /*1f70*/  FSEL R21, R14, R19, P1 ;  /* 0x000000130e157208 */ /* 0x000fe40000800000 */
[----:B------:R-:W-:-:S06]  /*1f80*/  SEL R12, R12, R15, P1 ;  /* 0x0000000f0c0c7207 */ /* 0x000fcc0000800000 */
[----:B------:R-:W-:-:S04]  /*1f90*/  @P2 LOP3.LUT R21, R19, 0x80000, RZ, 0xfc, !PT ;  /* 0x0008000013152812 */ /* 0x000fc800078efcff */
[----:B------:R-:W-:-:S04]  /*1fa0*/  MOV R13, R21 ;  /* 0x00000015000d7202 */ /* 0x000fc80000000f00 */
[----:B------:R-:W1:Y:S01]  /*1fb0*/  F2F.F32.F64 R15, R12 ;  /* 0x0000000c000f7310 */ /* 0x000e620000301000 */
[----:B------:R-:W-:-:S04]  /*1fc0*/  IMAD.IADD R19, R2, 0x1, R9 ;  /* 0x0000000102137824 */ /* 0x000fc800078e0209 */
[----:B0-----:R-:W-:-:S05]  /*1fd0*/  IMAD.WIDE R6, R19, 0x4, R6 ;  /* 0x0000000413067825 */ /* 0x001fca00078e0206 */
[----:B-1----:R0:W-:Y:S04]  /*1fe0*/  STG.E desc[UR8][R6.64], R15 ;  /* 0x0000000f06007986 */ /* 0x0021e8000c101908 */
[----:B------:R-:W2:Y:S01]  /*1ff0*/  LDG.E R10, desc[UR8][R4.64+0x4] ;  /* 0x00000408040a7981 */ /* 0x000ea2000c1e1900 */
[----:B------:R-:W-:Y:S02]  /*2000*/  IMAD.MOV.U32 R12, RZ, RZ, RZ ;  /* 0x000000ffff0c7224 */ /* 0x000fe400078e00ff */
[----:B--2---:R-:W-:-:S06]  /*2010*/  FADD R10, R10, R11 ;  /* 0x0000000b0a0a7221 */ /* 0x004fcc0000000000 */
[----:B------:R-:W1:Y:S02]  /*2020*/  F2F.F64.F32 R10, R10 ;  /* 0x0000000a000a7310 */ /* 0x000e640000201800 */
[----:B-1----:R-:W-:Y:S01]  /*2030*/  DSETP.MAX.AND P1, P2, RZ, R10, PT ;  /* 0x0000000aff00722a */ /* 0x002fe20003a2f000 */
[----:B------:R-:W-:Y:S02]  /*2040*/  MOV R19, R11 ;  /* 0x0000000b00137202 */ /* 0x000fe40000000f00 */
[----:B------:R-:W-:Y:S02]  /*2050*/  MOV R13, R10 ;  /* 0x0000000a000d7202 */ /* 0x000fe40000000f00 */
[----:B------:R-:W2:Y:S01]  /*2060*/  LDL.64 R10, [R8+0x8] ;  /* 0x00000800080a7983 */ /* 0x000ea20000100a00 */
[----:B------:R-:W-:Y:S02]  /*2070*/  FSEL R21, R14, R19, P1 ;  /* 0x000000130e157208 */ /* 0x000fe40000800000 */
[----:B------:R-:W-:-:S06]  /*2080*/  SEL R12, R12, R13, P1 ;  /* 0x0000000d0c0c7207 */ /* 0x000fcc0000800000 */
[----:B------:R-:W-:-:S05]  /*2090*/  @P2 LOP3.LUT R21, R19, 0x80000, RZ, 0xfc, !PT ;  /* 0x0008000013152812 */ /* 0x000fca00078efcff */
[----:B------:R-:W-:-:S04]  /*20a0*/  IMAD.MOV.U32 R13, RZ, RZ, R21 ;  /* 0x000000ffff0d7224 */ /* 0x000fc800078e0015 */
[----:B------:R-:W1:Y:S02]  /*20b0*/  F2F.F32.F64 R19, R12 ;  /* 0x0000000c00137310 */ /* 0x000e640000301000 */
[----:B-1----:R1:W-:Y:S04]  /*20c0*/  STG.E desc[UR8][R6.64+0x4], R19 ;  /* 0x0000041306007986 */ /* 0x0023e8000c101908 */
[----:B0-----:R-:W2:Y:S02]  /*20d0*/  LDG.E R15, desc[UR8][R4.64+0x8] ;  /* 0x00000808040f7981 */ /* 0x001ea4000c1e1900 */
[----:B--2---:R-:W-:-:S06]  /*20e0*/  FADD R15, R10, R15 ;  /* 0x0000000f0a0f7221 */ /* 0x004fcc0000000000 */
[----:B------:R-:W0:Y:S01]  /*20f0*/  F2F.F64.F32 R14, R15 ;  /* 0x0000000f000e7310 */ /* 0x000e220000201800 */
[----:B------:R-:W-:Y:S01]  /*2100*/  MOV R10, RZ ;  /* 0x000000ff000a7202 */ /* 0x000fe20000000f00 */
[----:B0-----:R-:W-:Y:S01]  /*2110*/  DSETP.MAX.AND P1, P2, RZ, R14, PT ;  /* 0x0000000eff00722a */ /* 0x001fe20003a2f000 */
[----:B------:R-:W-:-:S05]  /*2120*/  IMAD.MOV.U32 R21, RZ, RZ, R15 ;  /* 0x000000ffff157224 */ /* 0x000fca00078e000f */
[C---:B------:R-:W-:Y:S02]  /*2130*/  FSEL R13, R10.reuse, R21, P1 ;  /* 0x000000150a0d7208 */ /* 0x040fe40000800000 */
[----:B------:R-:W-:-:S06]  /*2140*/  SEL R12, R10, R14, P1 ;  /* 0x0000000e0a0c7207 */ /* 0x000fcc0000800000 */
[----:B------:R-:W-:-:S06]  /*2150*/  @P2 LOP3.LUT R13, R21, 0x80000, RZ, 0xfc, !PT ;  /* 0x00080000150d2812 */ /* 0x000fcc00078efcff */
[----:B------:R-:W0:Y:S02]  /*2160*/  F2F.F32.F64 R13, R12 ;  /* 0x0000000c000d7310 */ /* 0x000e240000301000 */
[----:B0-----:R0:W-:Y:S04]  /*2170*/  STG.E desc[UR8][R6.64+0x8], R13 ;  /* 0x0000080d06007986 */ /* 0x0011e8000c101908 */
[----:B------:R-:W2:Y:S01]  /*2180*/  LDG.E R4, desc[UR8][R4.64+0xc] ;  /* 0x00000c0804047981 */ /* 0x000ea2000c1e1900 */
[----:B------:R-:W-:Y:S01]  /*2190*/  MOV R14, RZ ;  /* 0x000000ff000e7202 */ /* 0x000fe20000000f00 */
[----:B------:R-:W-:Y:S02]  /*21a0*/  VIADD R9, R9, 0x4 ;  /* 0x0000000409097836 */ /* 0x000fe40000000000 */
[----:B--2---:R-:W-:-:S04]  /*21b0*/  FADD R8, R4, R11 ;  /* 0x0000000b04087221 */ /* 0x004fc80000000000 */
[----:B------:R-:W2:Y:S02]  /*21c0*/  F2F.F64.F32 R10, R8 ;  /* 0x00000008000a7310 */ /* 0x000ea40000201800 */
[----:B--2---:R-:W-:Y:S01]  /*21d0*/  DSETP.MAX.AND P1, P2, RZ, R10, PT ;  /* 0x0000000aff00722a */ /* 0x004fe20003a2f000 */
[----:B------:R-:W-:-:S05]  /*21e0*/  IMAD.MOV.U32 R15, RZ, RZ, R11 ;  /* 0x000000ffff0f7224 */ /* 0x000fca00078e000b */
[C---:B-1----:R-:W-:Y:S02]  /*21f0*/  FSEL R19, R14.reuse, R15, P1 ;  /* 0x0000000f0e137208 */ /* 0x042fe40000800000 */
[----:B------:R-:W-:-:S06]  /*2200*/  SEL R10, R14, R10, P1 ;  /* 0x0000000a0e0a7207 */ /* 0x000fcc0000800000 */
[----:B------:R-:W-:-:S04]  /*2210*/  @P2 LOP3.LUT R19, R15, 0x80000, RZ, 0xfc, !PT ;  /* 0x000800000f132812 */ /* 0x000fc800078efcff */
[----:B------:R-:W-:-:S06]  /*2220*/  MOV R11, R19 ;  /* 0x00000013000b7202 */ /* 0x000fcc0000000f00 */
[----:B------:R-:W1:Y:S02]  /*2230*/  F2F.F32.F64 R11, R10 ;  /* 0x0000000a000b7310 */ /* 0x000e640000301000 */
[----:B-1----:R0:W-:Y:S02]  /*2240*/  STG.E desc[UR8][R6.64+0xc], R11 ;  /* 0x00000c0b06007986 */ /* 0x0021e4000c101908 */
.L_x_12:
[----:B------:R-:W-:Y:S05]  /*2250*/  @!P0 EXIT ;  /* 0x000000000000894d */ /* 0x000fea0003800000 */
[----:B------:R-:W-:Y:S02]  /*2260*/  ISETP.NE.AND P1, PT, R17, 0x1, PT ;  /* 0x000000011100780c */ /* 0x000fe40003f25270 */
[----:B------:R-:W-:-:S04]  /*2270*/  LOP3.LUT R3, R3, 0x1, RZ, 0xc0, !PT ;  /* 0x0000000103037812 */ /* 0x000fc800078ec0ff */
[----:B------:R-:W-:-:S07]  /*2280*/  ISETP.NE.U32.AND P0, PT, R3, 0x1, PT ;  /* 0x000000010300780c */ /* 0x000fce0003f05070 */
[----:B------:R-:W-:Y:S06]  /*2290*/  @!P1 BRA `(.L_x_13) ;  /* 0x0000000000849947 */ /* 0x000fec0003800000 */
[----:B0-----:R-:W0:Y:S01]  /*22a0*/  LDC.64 R6, c[0x0][0x398] ;  /* 0x0000e600ff067b82 */ /* 0x001e220000000a00 */
[----:B------:R-:W-:-:S06]  /*22b0*/  LEA R4, R9, R0, 0x2 ;  /* 0x0000000009047211 */ /* 0x000fcc00078e10ff */
[----:B-1----:R-:W2:Y:S01]  /*22c0*/  LDL.64 R4, [R4] ;  /* 0x0000000004047983 */ /* 0x002ea20000100a00 */
[----:B------:R-:W1:Y:S01]  /*22d0*/  LDC.64 R10, c[0x0][0x390] ;  /* 0x0000e400ff0a7b82 */ /* 0x000e620000000a00 */
[----:B0-----:R-:W-:-:S05]  /*22e0*/  IMAD.WIDE.U32 R6, R9, 0x4, R6 ;  /* 0x0000000409067825 */ /* 0x001fca00078e0006 */
[----:B------:R-:W2:Y:S01]  /*22f0*/  LDG.E R3, desc[UR8][R6.64] ;  /* 0x0000000806037981 */ /* 0x000ea2000c1e1900 */
[----:B------:R-:W-:Y:S02]  /*2300*/  IMAD.MOV.U32 R8, RZ, RZ, RZ ;  /* 0x000000ffff087224 */ /* 0x000fe400078e00ff */
[----:B--2---:R-:W-:-:S04]  /*2310*/  FADD R3, R4, R3 ;  /* 0x0000000304037221 */ /* 0x004fc80000000000 */
[----:B------:R-:W0:Y:S02]  /*2320*/  F2F.F64.F32 R12, R3 ;  /* 0x00000003000c7310 */ /* 0x000e240000201800 */
[----:B0-----:R-:W-:Y:S01]  /*2330*/  DSETP.MAX.AND P1, P2, RZ, R12, PT ;  /* 0x0000000cff00722a */ /* 0x001fe20003a2f000 */
[----:B------:R-:W-:Y:S01]  /*2340*/  MOV R17, R13 ;  /* 0x0000000d00117202 */ /* 0x000fe20000000f00 */
[----:B------:R-:W-:Y:S02]  /*2350*/  IMAD.MOV.U32 R15, RZ, RZ, R12 ;  /* 0x000000ffff0f7224 */ /* 0x000fe400078e000c */
[----:B------:R-:W-:Y:S02]  /*2360*/  HFMA2 R12, -RZ, RZ, 0, 0 ;  /* 0x00000000ff0c7431 */ /* 0x000fe400000001ff */
[----:B------:R-:W-:-:S08]  /*2370*/  FSEL R19, R8, R17, P1 ;  /* 0x0000001108137208 */ /* 0x000fd00000800000 */
[----:B------:R-:W-:Y:S02]  /*2380*/  @P2 LOP3.LUT R19, R17, 0x80000, RZ, 0xfc, !PT ;  /* 0x0008000011132812 */ /* 0x000fe400078efcff */
[----:B------:R-:W-:-:S03]  /*2390*/  SEL R12, R12, R15, P1 ;  /* 0x0000000f0c0c7207 */ /* 0x000fc60000800000 */
[----:B------:R-:W-:Y:S01]  /*23a0*/  IMAD.MOV.U32 R13, RZ, RZ, R19 ;  /* 0x000000ffff0d7224 */ /* 0x000fe200078e0013 */
[----:B------:R-:W-:-:S05]  /*23b0*/  IADD3 R3, PT, PT, R2, R9, RZ ;  /* 0x0000000902037210 */ /* 0x000fca0007ffe0ff */
[----:B------:R-:W0:Y:S01]  /*23c0*/  F2F.F32.F64 R13, R12 ;  /* 0x0000000c000d7310 */ /* 0x000e220000301000 */
[----:B-1----:R-:W-:-:S05]  /*23d0*/  IMAD.WIDE R10, R3, 0x4, R10 ;  /* 0x00000004030a7825 */ /* 0x002fca00078e020a */
[----:B0-----:R2:W-:Y:S04]  /*23e0*/  STG.E desc[UR8][R10.64], R13 ;  /* 0x0000000d0a007986 */ /* 0x0015e8000c101908 */
[----:B------:R-:W3:Y:S01]  /*23f0*/  LDG.E R6, desc[UR8][R6.64+0x4] ;  /* 0x0000040806067981 */ /* 0x000ee2000c1e1900 */
[----:B------:R-:W-:Y:S02]  /*2400*/  VIADD R9, R9, 0x2 ;  /* 0x0000000209097836 */ /* 0x000fe40000000000 */
[----:B---3--:R-:W-:-:S04]  /*2410*/  FADD R3, R6, R5 ;  /* 0x0000000506037221 */ /* 0x008fc80000000000 */
[----:B------:R-:W0:Y:S02]  /*2420*/  F2F.F64.F32 R4, R3 ;  /* 0x0000000300047310 */ /* 0x000e240000201800 */
[----:B0-----:R-:W-:Y:S01]  /*2430*/  DSETP.MAX.AND P1, P2, RZ, R4, PT ;  /* 0x00000004ff00722a */ /* 0x001fe20003a2f000 */
[----:B------:R-:W-:-:S05]  /*2440*/  IMAD.MOV.U32 R15, RZ, RZ, R5 ;  /* 0x000000ffff0f7224 */ /* 0x000fca00078e0005 */
[C---:B------:R-:W-:Y:S02]  /*2450*/  FSEL R17, R8.reuse, R15, P1 ;  /* 0x0000000f08117208 */ /* 0x040fe40000800000 */
[----:B------:R-:W-:-:S06]  /*2460*/  SEL R4, R8, R4, P1 ;  /* 0x0000000408047207 */ /* 0x000fcc0000800000 */
[----:B------:R-:W-:-:S04]  /*2470*/  @P2 LOP3.LUT R17, R15, 0x80000, RZ, 0xfc, !PT ;  /* 0x000800000f112812 */ /* 0x000fc800078efcff */
[----:B------:R-:W-:-:S06]  /*2480*/  MOV R5, R17 ;  /* 0x0000001100057202 */ /* 0x000fcc0000000f00 */
[----:B------:R-:W0:Y:S02]  /*2490*/  F2F.F32.F64 R5, R4 ;  /* 0x0000000400057310 */ /* 0x000e240000301000 */
[----:B0-----:R2:W-:Y:S02]  /*24a0*/  STG.E desc[UR8][R10.64+0x4], R5 ;  /* 0x000004050a007986 */ /* 0x0015e4000c101908 */
.L_x_13:
[----:B------:R-:W-:Y:S05]  /*24b0*/  @P0 EXIT ;  /* 0x000000000000094d */ /* 0x000fea0003800000 */
[----:B-12---:R-:W1:Y:S01]  /*24c0*/  LDC.64 R4, c[0x0][0x398] ;  /* 0x0000e600ff047b82 */ /* 0x006e620000000a00 */
[----:B------:R-:W-:-:S06]  /*24d0*/  LEA R0, R9, R0, 0x2 ;  /* 0x0000000009007211 */ /* 0x000fcc00078e10ff */
[----:B------:R-:W2:Y:S01]  /*24e0*/  LDL R0, [R0] ;  /* 0x0000000000007983 */ /* 0x000ea20000100800 */
[----:B0-----:R-:W0:Y:S01]  /*24f0*/  LDC.64 R10, c[0x0][0x390] ;  /* 0x0000e400ff0a7b82 */ /* 0x001e220000000a00 */
[----:B-1----:R-:W-:-:S06]  /*2500*/  IMAD.WIDE.U32 R4, R9, 0x4, R4 ;  /* 0x0000000409047825 */ /* 0x002fcc00078e0004 */
[----:B------:R-:W2:Y:S01]  /*2510*/  LDG.E R5, desc[UR8][R4.64] ;  /* 0x0000000804057981 */ /* 0x000ea2000c1e1900 */
[----:B------:R-:W-:Y:S02]  /*2520*/  IMAD.MOV.U32 R8, RZ, RZ, RZ ;  /* 0x000000ffff087224 */ /* 0x000fe400078e00ff */
[----:B--2---:R-:W-:-:S04]  /*2530*/  FADD R3, R0, R5 ;  /* 0x0000000500037221 */ /* 0x004fc80000000000 */
[----:B------:R-:W1:Y:S02]  /*2540*/  F2F.F64.F32 R6, R3 ;  /* 0x0000000300067310 */ /* 0x000e640000201800 */
[----:B-1----:R-:W-:Y:S01]  /*2550*/  DSETP.MAX.AND P0, P1, RZ, R6, PT ;  /* 0x00000006ff00722a */ /* 0x002fe2000390f000 */
        /* <DEDUP_REMOVED lines=8> */
[----:B------:R-:W1:Y:S01]  /*25e0*/  F2F.F32.F64 R7, R6 ;  /* 0x0000000600077310 */ /* 0x000e620000301000 */
[----:B0-----:R-:W-:-:S05]  /*25f0*/  IMAD.WIDE R2, R3, 0x4, R10 ;  /* 0x0000000403027825 */ /* 0x001fca00078e020a */
[----:B-1----:R-:W-:Y:S01]  /*2600*/  STG.E desc[UR8][R2.64], R7 ;  /* 0x0000000702007986 */ /* 0x002fe2000c101908 */
[----:B------:R-:W-:Y:S05]  /*2610*/  EXIT ;  /* 0x000000000000794d */ /* 0x000fea0003800000 */
.L_x_14:
[----:B------:R-:W-:-:S00]  /*2620*/  BRA `(.L_x_14) ;  /* 0xfffffffc00fc7947 */ /* 0x000fc0000383ffff */
[----:B------:R-:W-:-:S00]  /*2630*/  NOP ;  /* 0x0000000000007918 */ /* 0x000fc00000000000 */
        /* <DEDUP_REMOVED lines=12> */
.L_x_60:


//--------------------- .text._Z6fully3PfPKfS_iiS_ --------------------------
	.section	.text._Z6fully3PfPKfS_iiS_,"ax",@progbits
	.align	128
        .global         _Z6fully3PfPKfS_iiS_
        .type           _Z6fully3PfPKfS_iiS_,@function
        .size           _Z6fully3PfPKfS_iiS_,(.L_x_61 - _Z6fully3PfPKfS_iiS_)
        .other          _Z6fully3PfPKfS_iiS_,@"STO_CUDA_ENTRY STV_DEFAULT"
_Z6fully3PfPKfS_iiS_:
.text._Z6fully3PfPKfS_iiS_:
[----:B------:R-:W0:Y:S01]  /*0000*/  LDC R1, c[0x0][0x37c] ;  /* 0x0000df00ff017b82 */ /* 0x000e220000000800 */
[----:B------:R-:W1:Y:S07]  /*0010*/  S2R R13, SR_TID.Y ;  /* 0x00000000000d7919 */ /* 0x000e6e0000002200 */
[----:B------:R-:W2:Y:S01]  /*0020*/  LDC.64 R2, c[0x0][0x380] ;  /* 0x0000e000ff027b82 */ /* 0x000ea20000000a00 */
[----:B------:R-:W3:Y:S01]  /*0030*/  LDCU.64 UR16, c[0x0][0x358] ;  /* 0x00006b00ff1077ac */ /* 0x000ee20008000a00 */
[----:B0-----:R-:W-:Y:S01]  /*0040*/  VIADD R1, R1, 0xfffff060 ;  /* 0xfffff06001017836 */ /* 0x001fe20000000000 */
[----:B------:R-:W1:Y:S04]  /*0050*/  S2R R4, SR_TID.X ;  /* 0x0000000000047919 */ /* 0x000e680000002100 */
[----:B------:R0:W-:Y:S04]  /*0060*/  STL.128 [R1], RZ ;  /* 0x000000ff01007387 */ /* 0x0001e80000100c00 */
[----:B------:R0:W-:Y:S04]  /*0070*/  STL.128 [R1+0x10], RZ ;  /* 0x000010ff01007387 */ /* 0x0001e80000100c00 */
[----:B------:R0:W-:Y:S04]  /*0080*/  STL.128 [R1+0x20], RZ ;  /* 0x000020ff01007387 */ /* 0x0001e80000100c00 */
[----:B------:R0:W-:Y:S04]  /*0090*/  STL.128 [R1+0x30], RZ ;  /* 0x000030ff01007387 */ /* 0x0001e80000100c00 */
[----:B------:R0:W-:Y:S04]  /*00a0*/  STL.128 [R1+0x40], RZ ;  /* 0x000040ff01007387 */ /* 0x0001e80000100c00 */
[----:B------:R0:W-:Y:S04]  /*00b0*/  STL.128 [R1+0x50], RZ ;  /* 0x000050ff01007387 */ /* 0x0001e80000100c00 */
[----:B------:R0:W-:Y:S01]  /*00c0*/  STL.128 [R1+0x60], RZ ;  /* 0x000060ff01007387 */ /* 0x0001e20000100c00 */
[----:B-1----:R-:W-:-:S03]  /*00d0*/  IMAD R5, R4, 0x20, R13 ;  /* 0x0000002004057824 */ /* 0x002fc600078e020d */
[----:B------:R0:W-:Y:S01]  /*00e0*/  STL.128 [R1+0x70], RZ ;  /* 0x000070ff01007387 */ /* 0x0001e20000100c00 */
[----:B--2---:R-:W-:-:S03]  /*00f0*/  IMAD.WIDE.U32 R2, R5, 0x4, R2 ;  /* 0x0000000405027825 */ /* 0x004fc600078e0002 */
        /* <DEDUP_REMOVED lines=193> */
[----:B---3--:R-:W2:Y:S04]  /*0d10*/  LDG.E R5, desc[UR16][R2.64] ;  /* 0x0000001002057981 */ /* 0x008ea8000c1e1900 */
[----:B------:R-:W3:Y:S04]  /*0d20*/  LDG.E R7, desc[UR16][R2.64+0x1000] ;  /* 0x0010001002077981 */ /* 0x000ee8000c1e1900 */
[----:B------:R-:W4:Y:S04]  /*0d30*/  LDG.E R9, desc[UR16][R2.64+0x2000] ;  /* 0x0020001002097981 */ /* 0x000f28000c1e1900 */
[----:B------:R-:W5:Y:S01]  /*0d40*/  LDG.E R11, desc[UR16][R2.64+0x3000] ;  /* 0x00300010020b7981 */ /* 0x000f62000c1e1900 */
[----:B------:R-:W1:Y:S01]  /*0d50*/  S2UR UR5, SR_CgaCtaId ;  /* 0x00000000000579c3 */ /* 0x000e620000008800 */
[----:B------:R-:W-:Y:S01]  /*0d60*/  UMOV UR4, 0x400 ;  /* 0x0000040000047882 */ /* 0x000fe20000000000 */
[----:B------:R-:W-:Y:S01]  /*0d70*/  LOP3.LUT P0, RZ, R13, R4, RZ, 0xfc, !PT ;  /* 0x000000040dff7212 */ /* 0x000fe2000780fcff */
[----:B------:R0:W-:Y:S01]  /*0d80*/  STL.128 [R1+0xc90], RZ ;  /* 0x000c90ff01007387 */ /* 0x0001e20000100c00 */
[----:B------:R-:W-:-:S03]  /*0d90*/  VIADD R8, R1, 0x10 ;  /* 0x0000001001087836 */ /* 0x000fc60000000000 */
[----:B------:R0:W-:Y:S04]  /*0da0*/  STL.128 [R1+0xca0], RZ ;  /* 0x000ca0ff01007387 */ /* 0x0001e80000100c00 */
[----:B------:R0:W-:Y:S04]  /*0db0*/  STL.128 [R1+0xcb0], RZ ;  /* 0x000cb0ff01007387 */ /* 0x0001e80000100c00 */
[----:B------:R0:W-:Y:S04]  /*0dc0*/  STL.128 [R1+0xcc0], RZ ;  /* 0x000cc0ff01007387 */ /* 0x0001e80000100c00 */
[----:B------:R0:W-:Y:S04]  /*0dd0*/  STL.128 [R1+0xcd0], RZ ;  /* 0x000cd0ff01007387 */ /* 0x0001e80000100c00 */
[----:B------:R0:W-:Y:S01]  /*0de0*/  STL.128 [R1+0xce0], RZ ;  /* 0x000ce0ff01007387 */ /* 0x0001e20000100c00 */
[----:B-1----:R-:W-:-:S03]  /*0df0*/  ULEA UR4, UR5, UR4, 0x18 ;  /* 0x0000000405047291 */ /* 0x002fc6000f8ec0ff */
[----:B------:R0:W-:Y:S03]  /*0e00*/  STL.128 [R1+0xcf0], RZ ;  /* 0x000cf0ff01007387 */ /* 0x0001e60000100c00 */
[----:B------:R-:W-:Y:S01]  /*0e10*/  LEA R0, R4, UR4, 0x7 ;  /* 0x0000000404007c11 */ /* 0x000fe2000f8e38ff */
[----:B------:R0:W-:Y:S03]  /*0e20*/  STL.128 [R1+0xd00], RZ ;  /* 0x000d00ff01007387 */ /* 0x0001e60000100c00 */
[----:B------:R-:W-:Y:S01]  /*0e30*/  LEA R0, R13, R0, 0x2 ;  /* 0x000000000d007211 */ /* 0x000fe200078e10ff */
        /* <DEDUP_REMOVED lines=41> */
[----:B--2---:R0:W-:Y:S04]  /*10d0*/  STS [R0], R5 ;  /* 0x0000000500007388 */ /* 0x0041e80000000800 */
[----:B---3--:R0:W-:Y:S04]  /*10e0*/  STS [R0+0x1000], R7 ;  /* 0x0010000700007388 */ /* 0x0081e80000000800 */
[----:B----4-:R0:W-:Y:S04]  /*10f0*/  STS [R0+0x2000], R9 ;  /* 0x0020000900007388 */ /* 0x0101e80000000800 */
[----:B-----5:R0:W-:Y:S01]  /*1100*/  STS [R0+0x3000], R11 ;  /* 0x0030000b00007388 */ /* 0x0201e20000000800 */
[----:B------:R-:W-:Y:S06]  /*1110*/  BAR.SYNC.DEFER_BLOCKING 0x0 ;  /* 0x0000000000007b1d */ /* 0x000fec0000010000 */
[----:B------:R-:W-:Y:S05]  /*1120*/  @P0 EXIT ;  /* 0x000000000000094d */ /* 0x000fea0003800000 */
[----:B------:R-:W1:Y:S02]  /*1130*/  LDCU.64 UR4, c[0x0][0x398] ;  /* 0x00007300ff0477ac */ /* 0x000e640008000a00 */
[----:B-1----:R-:W-:-:S05]  /*1140*/  IMAD.U32 R3, RZ, RZ, UR5 ;  /* 0x00000005ff037e24 */ /* 0x002fca000f8e00ff */
[----:B0-----:R-:W-:-:S04]  /*1150*/  VIMNMX R0, PT, PT, R3, UR4, PT ;  /* 0x0000000403007c48 */ /* 0x001fc8000bfe0100 */
[----:B------:R-:W-:-:S13]  /*1160*/  ISETP.GE.AND P0, PT, R0, 0x1, PT ;  /* 0x000000010000780c */ /* 0x000fda0003f06270 */
[----:B------:R-:W-:Y:S05]  /*1170*/  @!P0 BRA `(.L_x_15) ;  /* 0x0000000800a48947 */ /* 0x000fea0003800000 */
[----:B------:R-:W-:Y:S01]  /*1180*/  ULOP3.LUT UR19, UR4, 0x7, URZ, 0xc0, !UPT ;  /* 0x0000000704137892 */ /* 0x000fe2000f8ec0ff */
[----:B------:R-:W-:Y:S01]  /*1190*/  HFMA2 R0, -RZ, RZ, 0, 0 ;  /* 0x00000000ff007431 */ /* 0x000fe200000001ff */
[----:B------:R-:W-:Y:S02]  /*11a0*/  ULOP3.LUT UR20, UR4, 0x3, URZ, 0xc0, !UPT ;  /* 0x0000000304147892 */ /* 0x000fe4000f8ec0ff */
[----:B------:R-:W-:Y:S02]  /*11b0*/  UIADD3 UR6, UPT, UPT, UR19, -0x1, URZ ;  /* 0xffffffff13067890 */ /* 0x000fe4000fffe0ff */
[----:B------:R-:W-:Y:S02]  /*11c0*/  ULOP3.LUT UR5, UR4, 0x7ffffff8, URZ, 0xc0, !UPT ;  /* 0x7ffffff804057892 */ /* 0x000fe4000f8ec0ff */
[----:B------:R-:W-:-:S11]  /*11d0*/  UISETP.GE.U32.AND UP0, UPT, UR6, 0x3, UPT ;  /* 0x000000030600788c */ /* 0x000fd6000bf06070 */
.L_x_21:
[----:B0-----:R-:W-:Y:S01]  /*11e0*/  IMAD R9, R0, 0x4, R1 ;  /* 0x0000000400097824 */ /* 0x001fe200078e0201 */
[----:B------:R-:W0:Y:S04]  /*11f0*/  LDC.64 R2, c[0x0][0x398] ;  /* 0x0000e600ff027b82 */ /* 0x000e280000000a00 */
[----:B------:R1:W5:Y:S01]  /*1200*/  LDL R12, [R9] ;  /* 0x00000000090c7983 */ /* 0x0003620000100800 */
[----:B------:R-:W-:Y:S01]  /*1210*/  UMOV UR4, URZ ;  /* 0x000000ff00047c82 */ /* 0x000fe20008000000 */
[----:B0-----:R-:W-:Y:S01]  /*1220*/  ISETP.GE.U32.AND P1, PT, R2, 0x8, PT ;  /* 0x000000080200780c */ /* 0x001fe20003f26070 */
[C---:B------:R-:W-:Y:S02]  /*1230*/  IMAD R10, R0.reuse, R2, RZ ;  /* 0x00000002000a7224 */ /* 0x040fe400078e02ff */
[----:B------:R-:W-:-:S05]  /*1240*/  VIADD R0, R0, 0x1 ;  /* 0x0000000100007836 */ /* 0x000fca0000000000 */
[----:B------:R-:W-:-:S05]  /*1250*/  ISETP.NE.AND P0, PT, R0, R3, PT ;  /* 0x000000030000720c */ /* 0x000fca0003f05270 */
[----:B-1----:R-:W-:Y:S08]  /*1260*/  @!P1 BRA `(.L_x_16) ;  /* 0x0000000000c89947 */ /* 0x002ff00003800000 */
[----:B------:R-:W0:Y:S01]  /*1270*/  S2UR UR6, SR_CgaCtaId ;  /* 0x00000000000679c3 */ /* 0x000e220000008800 */
[----:B------:R-:W-:-:S07]  /*1280*/  UMOV UR4, 0x400 ;  /* 0x0000040000047882 */ /* 0x000fce0000000000 */
[----:B------:R-:W1:Y:S01]  /*1290*/  LDC.64 R4, c[0x0][0x388] ;  /* 0x0000e200ff047b82 */ /* 0x000e620000000a00 */
[----:B0-----:R-:W-:-:S03]  /*12a0*/  ULEA UR10, UR6, UR4, 0x18 ;  /* 0x00000004060a7291 */ /* 0x001fc6000f8ec0ff */
[----:B------:R-:W-:-:S09]  /*12b0*/  UMOV UR4, URZ ;  /* 0x000000ff00047c82 */ /* 0x000fd20008000000 */
.L_x_17:
[----:B------:R-:W-:-:S05]  /*12c0*/  IADD3 R7, PT, PT, R10, UR4, RZ ;  /* 0x000000040a077c10 */ /* 0x000fca000fffe0ff */
[----:B-1----:R-:W-:-:S05]  /*12d0*/  IMAD.WIDE.U32 R6, R7, 0x4, R4 ;  /* 0x0000000407067825 */ /* 0x002fca00078e0004 */
[----:B------:R-:W2:Y:S04]  /*12e0*/  LDG.E.CONSTANT R20, desc[UR16][R6.64] ;  /* 0x0000001006147981 */ /* 0x000ea8000c1e9900 */
[----:B------:R-:W3:Y:S04]  /*12f0*/  LDG.E.CONSTANT R18, desc[UR16][R6.64+0x4] ;  /* 0x0000041006127981 */ /* 0x000ee8000c1e9900 */
[----:B------:R-:W4:Y:S04]  /*1300*/  LDG.E.CONSTANT R16, desc[UR16][R6.64+0x8] ;  /* 0x0000081006107981 */ /* 0x000f28000c1e9900 */
[----:B------:R-:W4:Y:S04]  /*1310*/  LDG.E.CONSTANT R15, desc[UR16][R6.64+0xc] ;  /* 0x00000c10060f7981 */ /* 0x000f28000c1e9900 */
[----:B------:R-:W4:Y:S04]  /*1320*/  LDG.E.CONSTANT R14, desc[UR16][R6.64+0x10] ;  /* 0x00001010060e7981 */ /* 0x000f28000c1e9900 */
[----:B------:R-:W4:Y:S04]  /*1330*/  LDG.E.CONSTANT R13, desc[UR16][R6.64+0x14] ;  /* 0x00001410060d7981 */ /* 0x000f28000c1e9900 */
[----:B------:R-:W4:Y:S04]  /*1340*/  LDG.E.CONSTANT R11, desc[UR16][R6.64+0x18] ;  /* 0x00001810060b7981 */ /* 0x000f28000c1e9900 */
[----:B------:R0:W4:Y:S01]  /*1350*/  LDG.E.CONSTANT R17, desc[UR16][R6.64+0x1c] ;  /* 0x00001c1006117981 */ /* 0x000122000c1e9900 */
[----:B------:R-:W-:-:S02]  /*1360*/  USHF.L.U32 UR6, UR4, 0x2, URZ ;  /* 0x0000000204067899 */ /* 0x000fc400080006ff */
[----:B------:R-:W-:Y:S02]  /*1370*/  UIADD3 UR4, UPT, UPT, UR4, 0x8, URZ ;  /* 0x0000000804047890 */ /* 0x000fe4000fffe0ff */
[----:B------:R-:W-:Y:S02]  /*1380*/  ULOP3.LUT UR7, UR6, 0xfffff000, URZ, 0xc0, !UPT ;  /* 0xfffff00006077892 */ /* 0x000fe4000f8ec0ff */
[----:B------:R-:W-:Y:S02]  /*1390*/  ULOP3.LUT UR8, UR6, 0xf80, URZ, 0xc0, !UPT ;  /* 0x00000f8006087892 */ /* 0x000fe4000f8ec0ff */
[----:B------:R-:W-:Y:S02]  /*13a0*/  ULOP3.LUT UR9, UR6, 0x60, URZ, 0xc0, !UPT ;  /* 0x0000006006097892 */ /* 0x000fe4000f8ec0ff */
[----:B------:R-:W-:Y:S02]  /*13b0*/  UIADD3 UR7, UPT, UPT, UR8, UR10, UR7 ;  /* 0x0000000a08077290 */ /* 0x000fe4000fffe007 */
[----:B------:R-:W-:-:S02]  /*13c0*/  UIADD3 UR8, UPT, UPT, UR6, 0x4, URZ ;  /* 0x0000000406087890 */ /* 0x000fc4000fffe0ff */
[----:B------:R-:W-:Y:S01]  /*13d0*/  IMAD.U32 R23, RZ, RZ, UR9 ;  /* 0x00000009ff177e24 */ /* 0x000fe2000f8e00ff */
[----:B------:R-:W-:Y:S02]  /*13e0*/  UIADD3 UR9, UPT, UPT, UR6, 0x8, URZ ;  /* 0x0000000806097890 */ /* 0x000fe4000fffe0ff */
[----:B------:R-:W-:Y:S02]  /*13f0*/  ULOP3.LUT UR8, UR8, 0x64, URZ, 0xc0, !UPT ;  /* 0x0000006408087892 */ /* 0x000fe4000f8ec0ff */
[----:B------:R-:W-:Y:S01]  /*1400*/  ULOP3.LUT UR9, UR9, 0x68, URZ, 0xc0, !UPT ;  /* 0x0000006809097892 */ /* 0x000fe2000f8ec0ff */
[----:B------:R-:W2:Y:S01]  /*1410*/  LDS R23, [R23+UR7] ;  /* 0x0000000717177984 */ /* 0x000ea20008000800 */
[----:B------:R-:W-:Y:S02]  /*1420*/  UIADD3 UR6, UPT, UPT, UR6, 0x10, URZ ;  /* 0x0000001006067890 */ /* 0x000fe4000fffe0ff */
[----:B------:R-:W-:Y:S01]  /*1430*/  IMAD.U32 R25, RZ, RZ, UR8 ;  /* 0x00000008ff197e24 */ /* 0x000fe2000f8e00ff */
[----:B------:R-:W-:Y:S01]  /*1440*/  UISETP.NE.AND UP1, UPT, UR4, UR5, UPT ;  /* 0x000000050400728c */ /* 0x000fe2000bf25270 */
[----:B------:R-:W-:Y:S01]  /*1450*/  MOV R26, UR9 ;  /* 0x00000009001a7c02 */ /* 0x000fe20008000f00 */
[----:B------:R-:W-:-:S02]  /*1460*/  ULOP3.LUT UR6, UR6, 0x70, URZ, 0xc0, !UPT ;  /* 0x0000007006067892 */ /* 0x000fc4000f8ec0ff */
[----:B------:R-:W3:Y:S04]  /*1470*/  LDS R21, [R25+UR7] ;  /* 0x0000000719157984 */ /* 0x000ee80008000800 */
[----:B------:R-:W4:Y:S01]  /*1480*/  LDS R19, [R26+UR7] ;  /* 0x000000071a137984 */ /* 0x000f220008000800 */
[----:B------:R-:W-:-:S03]  /*1490*/  IMAD.U32 R27, RZ, RZ, UR6 ;  /* 0x00000006ff1b7e24 */ /* 0x000fc6000f8e00ff */
[----:B0-----:R-:W0:Y:S04]  /*14a0*/  LDS R6, [R25+UR7+0x8] ;  /* 0x0000080719067984 */ /* 0x001e280008000800 */
[----:B------:R-:W1:Y:S04]  /*14b0*/  LDS R7, [R27+UR7] ;  /* 0x000000071b077984 */ /* 0x000e680008000800 */
[----:B------:R-:W1:Y:S01]  /*14c0*/  LDS R22, [R25+UR7+0x10] ;  /* 0x0000100719167984 */ /* 0x000e620008000800 */
[----:B--2--5:R-:W-:-:S03]  /*14d0*/  FFMA R24, R23, R20, R12 ;  /* 0x0000001417187223 */ /* 0x024fc6000000000c */
[----:B------:R-:W2:Y:S01]  /*14e0*/  LDS R20, [R26+UR7+0x10] ;  /* 0x000010071a147984 */ /* 0x000ea20008000800 */
[----:B---3--:R-:W-:-:S03]  /*14f0*/  FFMA R18, R21, R18, R24 ;  /* 0x0000001215127223 */ /* 0x008fc60000000018 */
[----:B------:R-:W3:Y:S01]  /*1500*/  LDS R12, [R25+UR7+0x18] ;  /* 0x00001807190c7984 */ /* 0x000ee20008000800 */
[----:B----4-:R-:W-:-:S04]  /*1510*/  FFMA R19, R19, R16, R18 ;  /* 0x0000001013137223 */ /* 0x010fc80000000012 */
[----:B0-----:R-:W-:-:S04]  /*1520*/  FFMA R6, R6, R15, R19 ;  /* 0x0000000f06067223 */ /* 0x001fc80000000013 */
[----:B-1----:R-:W-:-:S04]  /*1530*/  FFMA R7, R7, R14, R6 ;  /* 0x0000000e07077223 */ /* 0x002fc80000000006 */
[----:B------:R-:W-:-:S04]  /*1540*/  FFMA R7, R22, R13, R7 ;  /* 0x0000000d16077223 */ /* 0x000fc80000000007 */
[----:B--2---:R-:W-:-:S04]  /*1550*/  FFMA R7, R20, R11, R7 ;  /* 0x0000000b14077223 */ /* 0x004fc80000000007 */
[----:B---3--:R-:W-:Y:S01]  /*1560*/  FFMA R12, R12, R17, R7 ;  /* 0x000000110c0c7223 */ /* 0x008fe20000000007 */
[----:B------:R-:W-:Y:S06]  /*1570*/  BRA.U UP1, `(.L_x_17) ;  /* 0xfffffffd01507547 */ /* 0x000fec000b83ffff */
[----:B------:R-:W-:-:S05]  /*1580*/  UMOV UR4, UR5 ;  /* 0x0000000500047c82 */ /* 0x000fca0008000000 */
.L_x_16:
[----:B------:R-:W-:-:S09]  /*1590*/  UISETP.NE.AND UP1, UPT, UR19, URZ, UPT ;  /* 0x000000ff1300728c */ /* 0x000fd2000bf25270 */
[----:B------:R-:W-:Y:S05]  /*15a0*/  BRA.U !UP1, `(.L_x_18) ;  /* 0x0000000509907547 */ /* 0x000fea000b800000 */
[----:B------:R-:W-:Y:S01]  /*15b0*/  UISETP.NE.AND UP1, UPT, UR20, URZ, UPT ;  /* 0x000000ff1400728c */ /* 0x000fe2000bf25270 */
[----:B------:R-:W-:Y:S10]  /*15c0*/  BRA.U !UP0, `(.L_x_19) ;  /* 0x0000000108c07547 */ /* 0x000ff4000b800000 */
[----:B------:R-:W0:Y:S01]  /*15d0*/  LDC.64 R6, c[0x0][0x388] ;  /* 0x0000e200ff067b82 */ /* 0x000e220000000a00 */
[C---:B------:R-:W-:Y:S01]  /*15e0*/  IADD3 R11, P1, PT, R10.reuse, UR4, RZ ;  /* 0x000000040a0b7c10 */ /* 0x040fe2000ff3e0ff */
[----:B------:R-:W-:-:S03]  /*15f0*/  VIADD R5, R10, UR4 ;  /* 0x000000040a057c36 */ /* 0x000fc60008000000 */
[----:B------:R-:W-:-:S03]  /*1600*/  IADD3.X R14, PT, PT, RZ, RZ, RZ, P1, !PT ;  /* 0x000000ffff0e7210 */ /* 0x000fc60000ffe4ff */
[----:B------:R-:W1:Y:S01]  /*1610*/  LDC.64 R16, c[0x0][0x388] ;  /* 0x0000e200ff107b82 */ /* 0x000e620000000a00 */
[----:B0-----:R-:W-:-:S06]  /*1620*/  IMAD.WIDE.U32 R6, R5, 0x4, R6 ;  /* 0x0000000405067825 */ /* 0x001fcc00078e0006 */
[----:B------:R-:W2:Y:S01]  /*1630*/  LDG.E.CONSTANT R6, desc[UR16][R6.64] ;  /* 0x0000001006067981 */ /* 0x000ea2000c1e9900 */
[----:B-1----:R-:W-:-:S04]  /*1640*/  LEA R4, P1, R11, R16, 0x2 ;  /* 0x000000100b047211 */ /* 0x002fc800078210ff */
[----:B------:R-:W-:-:S05]  /*1650*/  LEA.HI.X R5, R11, R17, R14, 0x2, P1 ;  /* 0x000000110b057211 */ /* 0x000fca00008f140e */
[----:B------:R-:W3:Y:S04]  /*1660*/  LDG.E.CONSTANT R11, desc[UR16][R4.64+0x4] ;  /* 0x00000410040b7981 */ /* 0x000ee8000c1e9900 */
[----:B------:R-:W4:Y:S04]  /*1670*/  LDG.E.CONSTANT R13, desc[UR16][R4.64+0x8] ;  /* 0x00000810040d7981 */ /* 0x000f28000c1e9900 */
[----:B------:R0:W4:Y:S01]  /*1680*/  LDG.E.CONSTANT R14, desc[UR16][R4.64+0xc] ;  /* 0x00000c10040e7981 */ /* 0x000122000c1e9900 */
[----:B------:R-:W1:Y:S01]  /*1690*/  S2UR UR9, SR_CgaCtaId ;  /* 0x00000000000979c3 */ /* 0x000e620000008800 */
[----:B------:R-:W-:Y:S01]  /*16a0*/  USHF.L.U32 UR6, UR4, 0x2, URZ ;  /* 0x0000000204067899 */ /* 0x000fe200080006ff */
[----:B------:R-:W-:-:S03]  /*16b0*/  UMOV UR8, 0x400 ;  /* 0x0000040000087882 */ /* 0x000fc60000000000 */
[----:B------:R-:W-:Y:S02]  /*16c0*/  ULOP3.LUT UR7, UR6, 0xfffff000, URZ, 0xc0, !UPT ;  /* 0xfffff00006077892 */ /* 0x000fe4000f8ec0ff */
[----:B------:R-:W-:Y:S02]  /*16d0*/  ULOP3.LUT UR21, UR6, 0x7c, URZ, 0xc0, !UPT ;  /* 0x0000007c06157892 */ /* 0x000fe4000f8ec0ff */
[----:B------:R-:W-:Y:S02]  /*16e0*/  UIADD3 UR10, UPT, UPT, UR6, 0x8, URZ ;  /* 0x00000008060a7890 */ /* 0x000fe4000fffe0ff */
[----:B------:R-:W-:Y:S02]  /*16f0*/  UIADD3 UR13, UPT, UPT, UR6, 0xc, URZ ;  /* 0x0000000c060d7890 */ /* 0x000fe4000fffe0ff */
[----:B------:R-:W-:Y:S01]  /*1700*/  ULOP3.LUT UR11, UR10, 0xfffff000, URZ, 0xc0, !UPT ;  /* 0xfffff0000a0b7892 */ /* 0x000fe2000f8ec0ff */
[----:B------:R-:W-:Y:S01]  /*1710*/  IMAD.U32 R16, RZ, RZ, UR21 ;  /* 0x00000015ff107e24 */ /* 0x000fe2000f8e00ff */
[----:B-1----:R-:W-:-:S02]  /*1720*/  ULEA UR18, UR9, UR8, 0x18 ;  /* 0x0000000809127291 */ /* 0x002fc4000f8ec0ff */
[----:B------:R-:W-:Y:S02]  /*1730*/  ULOP3.LUT UR8, UR6, 0xf80, URZ, 0xc0, !UPT ;  /* 0x00000f8006087892 */ /* 0x000fe4000f8ec0ff */
[----:B------:R-:W-:Y:S02]  /*1740*/  UIADD3 UR9, UPT, UPT, UR6, 0x4, URZ ;  /* 0x0000000406097890 */ /* 0x000fe4000fffe0ff */
[----:B------:R-:W-:Y:S02]  /*1750*/  UIADD3 UR7, UPT, UPT, UR8, UR18, UR7 ;  /* 0x0000001208077290 */ /* 0x000fe4000fffe007 */
[----:B------:R-:W-:Y:S02]  /*1760*/  ULOP3.LUT UR6, UR9, 0xfffff000, URZ, 0xc0, !UPT ;  /* 0xfffff00009067892 */ /* 0x000fe4000f8ec0ff */
[----:B------:R-:W-:Y:S02]  /*1770*/  ULOP3.LUT UR8, UR9, 0xf80, URZ, 0xc0, !UPT ;  /* 0x00000f8009087892 */ /* 0x000fe4000f8ec0ff */
[----:B------:R-:W-:-:S02]  /*1780*/  ULOP3.LUT UR9, UR9, 0x7c, URZ, 0xc0, !UPT ;  /* 0x0000007c09097892 */ /* 0x000fc4000f8ec0ff */
[----:B------:R-:W-:Y:S01]  /*1790*/  ULOP3.LUT UR12, UR10, 0xf80, URZ, 0xc0, !UPT ;  /* 0x00000f800a0c7892 */ /* 0x000fe2000f8ec0ff */
[----:B0-----:R-:W2:Y:S01]  /*17a0*/  LDS R5, [R16+UR7] ;  /* 0x0000000710057984 */ /* 0x001ea20008000800 */
[----:B------:R-:W-:Y:S02]  /*17b0*/  UIADD3 UR6, UPT, UPT, UR8, UR18, UR6 ;  /* 0x0000001208067290 */ /* 0x000fe4000fffe006 */
[----:B------:R-:W-:Y:S01]  /*17c0*/  ULOP3.LUT UR10, UR10, 0x7c, URZ, 0xc0, !UPT ;  /* 0x0000007c0a0a7892 */ /* 0x000fe2000f8ec0ff */
[----:B------:R-:W-:Y:S01]  /*17d0*/  IMAD.U32 R17, RZ, RZ, UR9 ;  /* 0x00000009ff117e24 */ /* 0x000fe2000f8e00ff */
[----:B------:R-:W-:Y:S02]  /*17e0*/  ULOP3.LUT UR14, UR13, 0xfffff000, URZ, 0xc0, !UPT ;  /* 0xfffff0000d0e7892 */ /* 0x000fe4000f8ec0ff */
[----:B------:R-:W-:Y:S02]  /*17f0*/  ULOP3.LUT UR15, UR13, 0xf80, URZ, 0xc0, !UPT ;  /* 0x00000f800d0f7892 */ /* 0x000fe4000f8ec0ff */
[----:B------:R-:W-:Y:S01]  /*1800*/  UIADD3 UR11, UPT, UPT, UR12, UR18, UR11 ;  /* 0x000000120c0b7290 */ /* 0x000fe2000fffe00b */
[----:B------:R-:W-:Y:S01]  /*1810*/  MOV R7, UR10 ;  /* 0x0000000a00077c02 */ /* 0x000fe20008000f00 */
[----:B------:R-:W-:Y:S01]  /*1820*/  ULOP3.LUT UR13, UR13, 0x7c, URZ, 0xc0, !UPT ;  /* 0x0000007c0d0d7892 */ /* 0x000fe2000f8ec0ff */
[----:B------:R-:W3:Y:S01]  /*1830*/  LDS R4, [R17+UR6] ;  /* 0x0000000611047984 */ /* 0x000ee20008000800 */
[----:B------:R-:W-:-:S04]  /*1840*/  UIADD3 UR14, UPT, UPT, UR15, UR18, UR14 ;  /* 0x000000120f0e7290 */ /* 0x000fc8000fffe00e */
[----:B------:R-:W-:Y:S01]  /*1850*/  IMAD.U32 R15, RZ, RZ, UR13 ;  /* 0x0000000dff0f7e24 */ /* 0x000fe2000f8e00ff */
[----:B------:R-:W4:Y:S05]  /*1860*/  LDS R7, [R7+UR11] ;  /* 0x0000000b07077984 */ /* 0x000f2a0008000800 */
[----:B------:R-:W0:Y:S01]  /*1870*/  LDS R15, [R15+UR14] ;  /* 0x0000000e0f0f7984 */ /* 0x000e220008000800 */
[----:B------:R-:W-:Y:S01]  /*1880*/  UIADD3 UR4, UPT, UPT, UR4, 0x4, URZ ;  /* 0x0000000404047890 */ /* 0x000fe2000fffe0ff */
[----:B--2--5:R-:W-:-:S04]  /*1890*/  FFMA R5, R5, R6, R12 ;  /* 0x0000000605057223 */ /* 0x024fc8000000000c */
[----:B---3--:R-:W-:-:S04]  /*18a0*/  FFMA R4, R4, R11, R5 ;  /* 0x0000000b04047223 */ /* 0x008fc80000000005 */
[----:B----4-:R-:W-:-:S04]  /*18b0*/  FFMA R4, R7, R13, R4 ;  /* 0x0000000d07047223 */ /* 0x010fc80000000004 */
[----:B0-----:R-:W-:-:S07]  /*18c0*/  FFMA R12, R15, R14, R4 ;  /* 0x0000000e0f0c7223 */ /* 0x001fce0000000004 */
.L_x_19:
[----:B------:R-:W-:Y:S05]  /*18d0*/  BRA.U !UP1, `(.L_x_18) ;  /* 0x0000000109c47547 */ /* 0x000fea000b800000 */
[----:B------:R-:W-:Y:S01]  /*18e0*/  UISETP.NE.AND UP1, UPT, UR20, 0x1, UPT ;  /* 0x000000011400788c */ /* 0x000fe2000bf25270 */
[----:B------:R-:W-:-:S08]  /*18f0*/  LOP3.LUT P1, RZ, R2, 0x1, RZ, 0xc0, !PT ;  /* 0x0000000102ff7812 */ /* 0x000fd0000782c0ff */
[----:B------:R-:W-:Y:S05]  /*1900*/  BRA.U !UP1, `(.L_x_20) ;  /* 0x0000000109787547 */ /* 0x000fea000b800000 */
[----:B------:R-:W0:Y:S01]  /*1910*/  LDC.64 R6, c[0x0][0x388] ;  /* 0x0000e200ff067b82 */ /* 0x000e220000000a00 */
[C---:B------:R-:W-:Y:S01]  /*1920*/  IADD3 R2, P2, PT, R10.reuse, UR4, RZ ;  /* 0x000000040a027c10 */ /* 0x040fe2000ff5e0ff */
[----:B------:R-:W-:-:S03]  /*1930*/  VIADD R5, R10, UR4 ;  /* 0x000000040a057c36 */ /* 0x000fc60008000000 */
[----:B------:R-:W-:-:S03]  /*1940*/  IADD3.X R11, PT, PT, RZ, RZ, RZ, P2, !PT ;  /* 0x000000ffff0b7210 */ /* 0x000fc600017fe4ff */
[----:B------:R-:W1:Y:S01]  /*1950*/  LDC.64 R14, c[0x0][0x388] ;  /* 0x0000e200ff0e7b82 */ /* 0x000e620000000a00 */
[----:B0-----:R-:W-:-:S06]  /*1960*/  IMAD.WIDE.U32 R6, R5, 0x4, R6 ;  /* 0x0000000405067825 */ /* 0x001fcc00078e0006 */
[----:B------:R0:W2:Y:S01]  /*1970*/  LDG.E.CONSTANT R6, desc[UR16][R6.64] ;  /* 0x0000001006067981 */ /* 0x0000a2000c1e9900 */
[----:B-1----:R-:W-:-:S04]  /*1980*/  LEA R4, P2, R2, R14, 0x2 ;  /* 0x0000000e02047211 */ /* 0x002fc800078410ff */
[----:B------:R-:W-:-:S05]  /*1990*/  LEA.HI.X R5, R2, R15, R11, 0x2, P2 ;  /* 0x0000000f02057211 */ /* 0x000fca00010f140b */
[----:B------:R1:W3:Y:S01]  /*19a0*/  LDG.E.CONSTANT R4, desc[UR16][R4.64+0x4] ;  /* 0x0000041004047981 */ /* 0x0002e2000c1e9900 */
[----:B------:R-:W4:Y:S01]  /*19b0*/  S2UR UR9, SR_CgaCtaId ;  /* 0x00000000000979c3 */ /* 0x000f220000008800 */
[----:B------:R-:W-:Y:S01]  /*19c0*/  USHF.L.U32 UR6, UR4, 0x2, URZ ;  /* 0x0000000204067899 */ /* 0x000fe200080006ff */
[----:B------:R-:W-:-:S03]  /*19d0*/  UMOV UR8, 0x400 ;  /* 0x0000040000087882 */ /* 0x000fc60000000000 */
[----:B------:R-:W-:Y:S02]  /*19e0*/  ULOP3.LUT UR7, UR6, 0xfffff000, URZ, 0xc0, !UPT ;  /* 0xfffff00006077892 */ /* 0x000fe4000f8ec0ff */
[----:B------:R-:W-:-:S04]  /*19f0*/  UIADD3 UR10, UPT, UPT, UR6, 0x4, URZ ;  /* 0x00000004060a7890 */ /* 0x000fc8000fffe0ff */
[----:B------:R-:W-:Y:S02]  /*1a00*/  ULOP3.LUT UR11, UR10, 0xf80, URZ, 0xc0, !UPT ;  /* 0x00000f800a0b7892 */ /* 0x000fe4000f8ec0ff */
[----:B----4-:R-:W-:Y:S02]  /*1a10*/  ULEA UR8, UR9, UR8, 0x18 ;  /* 0x0000000809087291 */ /* 0x010fe4000f8ec0ff */
[----:B------:R-:W-:Y:S02]  /*1a20*/  ULOP3.LUT UR9, UR6, 0xf80, URZ, 0xc0, !UPT ;  /* 0x00000f8006097892 */ /* 0x000fe4000f8ec0ff */
[----:B------:R-:W-:Y:S02]  /*1a30*/  ULOP3.LUT UR6, UR6, 0x7c, URZ, 0xc0, !UPT ;  /* 0x0000007c06067892 */ /* 0x000fe4000f8ec0ff */
[----:B------:R-:W-:Y:S02]  /*1a40*/  UIADD3 UR7, UPT, UPT, UR9, UR8, UR7 ;  /* 0x0000000809077290 */ /* 0x000fe4000fffe007 */
[----:B------:R-:W-:-:S02]  /*1a50*/  ULOP3.LUT UR9, UR10, 0xfffff000, URZ, 0xc0, !UPT ;  /* 0xfffff0000a097892 */ /* 0x000fc4000f8ec0ff */
[----:B------:R-:W-:Y:S01]  /*1a60*/  ULOP3.LUT UR10, UR10, 0x7c, URZ, 0xc0, !UPT ;  /* 0x0000007c0a0a7892 */ /* 0x000fe2000f8ec0ff */
[----:B0-----:R-:W-:Y:S01]  /*1a70*/  IMAD.U32 R7, RZ, RZ, UR6 ;  /* 0x00000006ff077e24 */ /* 0x001fe2000f8e00ff */
[----:B------:R-:W-:-:S04]  /*1a80*/  UIADD3 UR9, UPT, UPT, UR11, UR8, UR9 ;  /* 0x000000080b097290 */ /* 0x000fc8000fffe009 */
[----:B------:R-:W-:Y:S01]  /*1a90*/  IMAD.U32 R2, RZ, RZ, UR10 ;  /* 0x0000000aff027e24 */ /* 0x000fe2000f8e00ff */
[----:B-1----:R-:W2:Y:S05]  /*1aa0*/  LDS R5, [R7+UR7] ;  /* 0x0000000707057984 */ /* 0x002eaa0008000800 */
[----:B------:R-:W3:Y:S01]  /*1ab0*/  LDS R2, [R2+UR9] ;  /* 0x0000000902027984 */ /* 0x000ee20008000800 */
[----:B------:R-:W-:Y:S01]  /*1ac0*/  UIADD3 UR4, UPT, UPT, UR4, 0x2, URZ ;  /* 0x0000000204047890 */ /* 0x000fe2000fffe0ff */
[----:B--2--5:R-:W-:-:S04]  /*1ad0*/  FFMA R5, R5, R6, R12 ;  /* 0x0000000605057223 */ /* 0x024fc8000000000c */
[----:B---3--:R-:W-:-:S07]  /*1ae0*/  FFMA R12, R2, R4, R5 ;  /* 0x00000004020c7223 */ /* 0x008fce0000000005 */
.L_x_20:
[----:B------:R-:W-:Y:S05]  /*1af0*/  @!P1 BRA `(.L_x_18) ;  /* 0x00000000003c9947 */ /* 0x000fea0003800000 */
[----:B------:R-:W0:Y:S01]  /*1b00*/  LDC.64 R4, c[0x0][0x388] ;  /* 0x0000e200ff047b82 */ /* 0x000e220000000a00 */
[----:B------:R-:W-:-:S05]  /*1b10*/  IADD3 R7, PT, PT, R10, UR4, RZ ;  /* 0x000000040a077c10 */ /* 0x000fca000fffe0ff */
[----:B0-----:R-:W-:-:S06]  /*1b20*/  IMAD.WIDE.U32 R4, R7, 0x4, R4 ;  /* 0x0000000407047825 */ /* 0x001fcc00078e0004 */
[----:B------:R-:W2:Y:S01]  /*1b30*/  LDG.E.CONSTANT R4, desc[UR16][R4.64] ;  /* 0x0000001004047981 */ /* 0x000ea2000c1e9900 */
[----:B------:R-:W0:Y:S01]  /*1b40*/  S2UR UR8, SR_CgaCtaId ;  /* 0x00000000000879c3 */ /* 0x000e220000008800 */
[----:B------:R-:W-:Y:S01]  /*1b50*/  USHF.L.U32 UR4, UR4, 0x2, URZ ;  /* 0x0000000204047899 */ /* 0x000fe200080006ff */
[----:B------:R-:W-:-:S03]  /*1b60*/  UMOV UR7, 0x400 ;  /* 0x0000040000077882 */ /* 0x000fc60000000000 */
[----:B------:R-:W-:Y:S02]  /*1b70*/  ULOP3.LUT UR6, UR4, 0xfffff000, URZ, 0xc0, !UPT ;  /* 0xfffff00004067892 */ /* 0x000fe4000f8ec0ff */
[----:B0-----:R-:W-:Y:S02]  /*1b80*/  ULEA UR8, UR8, UR7, 0x18 ;  /* 0x0000000708087291 */ /* 0x001fe4000f8ec0ff */
[----:B------:R-:W-:Y:S02]  /*1b90*/  ULOP3.LUT UR7, UR4, 0xf80, URZ, 0xc0, !UPT ;  /* 0x00000f8004077892 */ /* 0x000fe4000f8ec0ff */
[----:B------:R-:W-:Y:S02]  /*1ba0*/  ULOP3.LUT UR4, UR4, 0x7c, URZ, 0xc0, !UPT ;  /* 0x0000007c04047892 */ /* 0x000fe4000f8ec0ff */
[----:B------:R-:W-:-:S04]  /*1bb0*/  UIADD3 UR6, UPT, UPT, UR7, UR8, UR6 ;  /* 0x0000000807067290 */ /* 0x000fc8000fffe006 */
[----:B------:R-:W-:-:S06]  /*1bc0*/  IMAD.U32 R7, RZ, RZ, UR4 ;  /* 0x00000004ff077e24 */ /* 0x000fcc000f8e00ff */
[----:B------:R-:W2:Y:S02]  /*1bd0*/  LDS R7, [R7+UR6] ;  /* 0x0000000607077984 */ /* 0x000ea40008000800 */
[----:B--2--5:R-:W-:-:S07]  /*1be0*/  FFMA R12, R7, R4, R12 ;  /* 0x00000004070c7223 */ /* 0x024fce000000000c */
.L_x_18:
[----:B-----5:R0:W-:Y:S01]  /*1bf0*/  STL [R9], R12 ;  /* 0x0000000c09007387 */ /* 0x0201e20000100800 */
[----:B------:R-:W-:Y:S05]  /*1c00*/  @P0 BRA `(.L_x_21) ;  /* 0xfffffff400740947 */ /* 0x000fea000383ffff */
.L_x_15:
[----:B------:R-:W-:-:S13]  /*1c10*/  ISETP.GE.AND P0, PT, R3, 0x1, PT ;  /* 0x000000010300780c */ /* 0x000fda0003f06270 */
[----:B------:R-:W-:Y:S05]  /*1c20*/  @!P0 EXIT ;  /* 0x000000000000894d */ /* 0x000fea0003800000 */
[C---:B------:R-:W-:Y:S01]  /*1c30*/  ISETP.GE.U32.AND P1, PT, R3.reuse, 0x8, PT ;  /* 0x000000080300780c */ /* 0x040fe20003f26070 */
[----:B------:R-:W-:Y:S01]  /*1c40*/  IMAD.MOV.U32 R0, RZ, RZ, RZ ;  /* 0x000000ffff007224 */ /* 0x000fe200078e00ff */
[----:B------:R-:W-:-:S04]  /*1c50*/  LOP3.LUT R16, R3, 0x7, RZ, 0xc0, !PT ;  /* 0x0000000703107812 */ /* 0x000fc800078ec0ff */
[----:B------:R-:W-:-:S07]  /*1c60*/  ISETP.NE.AND P0, PT, R16, RZ, PT ;  /* 0x000000ff1000720c */ /* 0x000fce0003f05270 */
[----:B------:R-:W-:Y:S06]  /*1c70*/  @!P1 BRA `(.L_x_22) ;  /* 0x0000000400dc9947 */ /* 0x000fec0003800000 */
[----:B------:R-:W1:Y:S01]  /*1c80*/  LDCU.64 UR6, c[0x0][0x3a0] ;  /* 0x00007400ff0677ac */ /* 0x000e620008000a00 */
[----:B------:R-:W-:Y:S01]  /*1c90*/  LOP3.LUT R0, R3, 0x7ffffff8, RZ, 0xc0, !PT ;  /* 0x7ffffff803007812 */ /* 0x000fe200078ec0ff */
[----:B------:R-:W2:Y:S03]  /*1ca0*/  LDCU.64 UR4, c[0x0][0x390] ;  /* 0x00007200ff0477ac */ /* 0x000ea60008000a00 */
[----:B------:R-:W-:Y:S01]  /*1cb0*/  IADD3 R2, PT, PT, -R0, RZ, RZ ;  /* 0x000000ff00027210 */ /* 0x000fe20007ffe1ff */
[----:B-1----:R-:W-:Y:S02]  /*1cc0*/  UIADD3 UR6, UP0, UPT, UR6, 0x10, URZ ;  /* 0x0000001006067890 */ /* 0x002fe4000ff1e0ff */
[----:B--2---:R-:W-:Y:S02]  /*1cd0*/  UIADD3 UR4, UP1, UPT, UR4, 0x10, URZ ;  /* 0x0000001004047890 */ /* 0x004fe4000ff3e0ff */
[----:B------:R-:W-:-:S02]  /*1ce0*/  UIADD3.X UR7, UPT, UPT, URZ, UR7, URZ, UP0, !UPT ;  /* 0x00000007ff077290 */ /* 0x000fc400087fe4ff */
[----:B------:R-:W-:Y:S01]  /*1cf0*/  IMAD.U32 R10, RZ, RZ, UR6 ;  /* 0x00000006ff0a7e24 */ /* 0x000fe2000f8e00ff */
[----:B------:R-:W-:Y:S01]  /*1d00*/  UIADD3.X UR5, UPT, UPT, URZ, UR5, URZ, UP1, !UPT ;  /* 0x00000005ff057290 */ /* 0x000fe20008ffe4ff */
[----:B0-----:R-:W-:Y:S02]  /*1d10*/  IMAD.U32 R9, RZ, RZ, UR4 ;  /* 0x00000004ff097e24 */ /* 0x001fe4000f8e00ff */
[----:B------:R-:W-:-:S03]  /*1d20*/  MOV R11, UR7 ;  /* 0x00000007000b7c02 */ /* 0x000fc60008000f00 */
[----:B------:R-:W-:-:S07]  /*1d30*/  IMAD.U32 R14, RZ, RZ, UR5 ;  /* 0x00000005ff0e7e24 */ /* 0x000fce000f8e00ff */
.L_x_23:
[----:B-1----:R-:W2:Y:S04]  /*1d40*/  LDL.128 R4, [R8+-0x10] ;  /* 0xfffff00008047983 */ /* 0x002ea80000100c00 */
[----:B------:R-:W2:Y:S01]  /*1d50*/  LDG.E R13, desc[UR16][R10.64+-0x10] ;  /* 0xfffff0100a0d7981 */ /* 0x000ea2000c1e1900 */
[----:B------:R-:W-:Y:S02]  /*1d60*/  IMAD.MOV.U32 R15, RZ, RZ, RZ ;  /* 0x000000ffff0f7224 */ /* 0x000fe400078e00ff */
[----:B--2---:R-:W-:-:S04]  /*1d70*/  FADD R4, R4, R13 ;  /* 0x0000000d04047221 */ /* 0x004fc80000000000 */
[----:B------:R-:W0:Y:S02]  /*1d80*/  F2F.F64.F32 R12, R4 ;  /* 0x00000004000c7310 */ /* 0x000e240000201800 */
[----:B0-----:R-:W-:Y:S01]  /*1d90*/  DSETP.MAX.AND P1, P2, RZ, R12, PT ;  /* 0x0000000cff00722a */ /* 0x001fe20003a2f000 */
[----:B------:R-:W-:-:S05]  /*1da0*/  MOV R18, R13 ;  /* 0x0000000d00127202 */ /* 0x000fca0000000f00 */
[C---:B------:R-:W-:Y:S02]  /*1db0*/  FSEL R17, R15.reuse, R18, P1 ;  /* 0x000000120f117208 */ /* 0x040fe40000800000 */
[----:B------:R-:W-:-:S06]  /*1dc0*/  SEL R12, R15, R12, P1 ;  /* 0x0000000c0f0c7207 */ /* 0x000fcc0000800000 */
[----:B------:R-:W-:-:S05]  /*1dd0*/  @P2 LOP3.LUT R17, R18, 0x80000, RZ, 0xfc, !PT ;  /* 0x0008000012112812 */ /* 0x000fca00078efcff */
[----:B------:R-:W-:-:S04]  /*1de0*/  IMAD.MOV.U32 R13, RZ, RZ, R17 ;  /* 0x000000ffff0d7224 */ /* 0x000fc800078e0011 */
[----:B------:R0:W1:Y:S02]  /*1df0*/  F2F.F32.F64 R15, R12 ;  /* 0x0000000c000f7310 */ /* 0x0000640000301000 */
[----:B0-----:R-:W-:Y:S01]  /*1e00*/  IMAD.MOV.U32 R12, RZ, RZ, R9 ;  /* 0x000000ffff0c7224 */ /* 0x001fe200078e0009 */
[----:B------:R-:W-:-:S05]  /*1e10*/  MOV R13, R14 ;  /* 0x0000000e000d7202 */ /* 0x000fca0000000f00 */
[----:B-1----:R0:W-:Y:S04]  /*1e20*/  STG.E desc[UR16][R12.64+-0x10], R15 ;  /* 0xfffff00f0c007986 */ /* 0x0021e8000c101910 */
[----:B------:R-:W2:Y:S01]  /*1e30*/  LDG.E R4, desc[UR16][R10.64+-0xc] ;  /* 0xfffff4100a047981 */ /* 0x000ea2000c1e1900 */
[----:B------:R-:W-:Y:S02]  /*1e40*/  IMAD.MOV.U32 R14, RZ, RZ, RZ ;  /* 0x000000ffff0e7224 */ /* 0x000fe400078e00ff */
[----:B--2---:R-:W-:-:S04]  /*1e50*/  FADD R9, R5, R4 ;  /* 0x0000000405097221 */ /* 0x004fc80000000000 */
[----:B------:R-:W1:Y:S02]  /*1e60*/  F2F.F64.F32 R4, R9 ;  /* 0x0000000900047310 */ /* 0x000e640000201800 */
[----:B-1----:R-:W-:Y:S01]  /*1e70*/  DSETP.MAX.AND P1, P2, RZ, R4, PT ;  /* 0x00000004ff00722a */ /* 0x002fe20003a2f000 */
[----:B------:R-:W-:-:S05]  /*1e80*/  IMAD.MOV.U32 R17, RZ, RZ, R5 ;  /* 0x000000ffff117224 */ /* 0x000fca00078e0005 */
[C---:B------:R-:W-:Y:S02]  /*1e90*/  FSEL R19, R14.reuse, R17, P1 ;  /* 0x000000110e137208 */ /* 0x040fe40000800000 */
[----:B------:R-:W-:-:S06]  /*1ea0*/  SEL R4, R14, R4, P1 ;  /* 0x000000040e047207 */ /* 0x000fcc0000800000 */
[----:B------:R-:W-:-:S04]  /*1eb0*/  @P2 LOP3.LUT R19, R17, 0x80000, RZ, 0xfc, !PT ;  /* 0x0008000011132812 */ /* 0x000fc800078efcff */
[----:B------:R-:W-:-:S04]  /*1ec0*/  MOV R5, R19 ;  /* 0x0000001300057202 */ /* 0x000fc80000000f00 */
[----:B------:R-:W1:Y:S02]  /*1ed0*/  F2F.F32.F64 R17, R4 ;  /* 0x0000000400117310 */ /* 0x000e640000301000 */
[----:B-1----:R-:W-:Y:S04]  /*1ee0*/  STG.E desc[UR16][R12.64+-0xc], R17 ;  /* 0xfffff4110c007986 */ /* 0x002fe8000c101910 */
[----:B------:R-:W2:Y:S02]  /*1ef0*/  LDG.E R9, desc[UR16][R10.64+-0x8] ;  /* 0xfffff8100a097981 */ /* 0x000ea4000c1e1900 */
[----:B--2---:R-:W-:Y:S01]  /*1f00*/  FADD R6, R6, R9 ;  /* 0x0000000906067221 */ /* 0x004fe20000000000 */
[----:B------:R-:W-:-:S03]  /*1f10*/  IMAD.MOV.U32 R9, RZ, RZ, RZ ;  /* 0x000000ffff097224 */ /* 0x000fc600078e00ff */
[----:B0-----:R-:W0:Y:S02]  /*1f20*/  F2F.F64.F32 R14, R6 ;  /* 0x00000006000e7310 */ /* 0x001e240000201800 */
        /* <DEDUP_REMOVED lines=8> */
[----:B------:R-:W-:Y:S02]  /*1fb0*/  IMAD.MOV.U32 R18, RZ, RZ, RZ ;  /* 0x000000ffff127224 */ /* 0x000fe400078e00ff */
[----:B--2---:R-:W-:-:S06]  /*1fc0*/  FADD R6, R7, R6 ;  /* 0x0000000607067221 */ /* 0x004fcc0000000000 */
[----:B------:R-:W1:Y:S02]  /*1fd0*/  F2F.F64.F32 R6, R6 ;  /* 0x0000000600067310 */ /* 0x000e640000201800 */
[----:B-1----:R-:W-:Y:S01]  /*1fe0*/  DSETP.MAX.AND P1, P2, RZ, R6, PT ;  /* 0x00000006ff00722a */ /* 0x002fe20003a2f000 */
[----:B------:R-:W-:Y:S01]  /*1ff0*/  MOV R14, R7 ;  /* 0x00000007000e7202 */ /* 0x000fe20000000f00 */
[----:B------:R-:W-:Y:S02]  /*2000*/  IMAD.MOV.U32 R19, RZ, RZ, R6 ;  /* 0x000000ffff137224 */ /* 0x000fe400078e0006 */
[----:B0-----:R-:W2:Y:S02]  /*2010*/  LDL.128 R4, [R8] ;  /* 0x0000000008047983 */ /* 0x001ea40000100c00 */
[----:B------:R-:W-:Y:S02]  /*2020*/  FSEL R9, R9, R14, P1 ;  /* 0x0000000e09097208 */ /* 0x000fe40000800000 */
[----:B------:R-:W-:-:S06]  /*2030*/  SEL R18, R18, R19, P1 ;  /* 0x0000001312127207 */ /* 0x000fcc0000800000 */
[----:B------:R-:W-:-:S04]  /*2040*/  @P2 LOP3.LUT R9, R14, 0x80000, RZ, 0xfc, !PT ;  /* 0x000800000e092812 */ /* 0x000fc800078efcff */
[----:B------:R-:W-:-:S06]  /*2050*/  MOV R19, R9 ;  /* 0x0000000900137202 */ /* 0x000fcc0000000f00 */
[----:B------:R-:W0:Y:S02]  /*2060*/  F2F.F32.F64 R19, R18 ;  /* 0x0000001200137310 */ /* 0x000e240000301000 */
[----:B0-----:R0:W-:Y:S04]  /*2070*/  STG.E desc[UR16][R12.64+-0x4], R19 ;  /* 0xfffffc130c007986 */ /* 0x0011e8000c101910 */
[----:B------:R-:W2:Y:S02]  /*2080*/  LDG.E R9, desc[UR16][R10.64] ;  /* 0x000000100a097981 */ /* 0x000ea4000c1e1900 */
[----:B--2---:R-:W-:-:S04]  /*2090*/  FADD R4, R4, R9 ;  /* 0x0000000904047221 */ /* 0x004fc80000000000 */
[----:B------:R-:W1:Y:S01]  /*20a0*/  F2F.F64.F32 R14, R4 ;  /* 0x00000004000e7310 */ /* 0x000e620000201800 */
[----:B------:R-:W-:Y:S01]  /*20b0*/  IMAD.MOV.U32 R9, RZ, RZ, RZ ;  /* 0x000000ffff097224 */ /* 0x000fe200078e00ff */
[----:B-1----:R-:W-:Y:S01]  /*20c0*/  DSETP.MAX.AND P1, P2, RZ, R14, PT ;  /* 0x0000000eff00722a */ /* 0x002fe20003a2f000 */
[----:B------:R-:W-:-:S05]  /*20d0*/  IMAD.MOV.U32 R20, RZ, RZ, R15 ;  /* 0x000000ffff147224 */ /* 0x000fca00078e000f */
[C---:B------:R-:W-:Y:S02]  /*20e0*/  FSEL R17, R9.reuse, R20, P1 ;  /* 0x0000001409117208 */ /* 0x040fe40000800000 */
[----:B------:R-:W-:-:S06]  /*20f0*/  SEL R14, R9, R14, P1 ;  /* 0x0000000e090e7207 */ /* 0x000fcc0000800000 */
[----:B------:R-:W-:-:S04]  /*2100*/  @P2 LOP3.LUT R17, R20, 0x80000, RZ, 0xfc, !PT ;  /* 0x0008000014112812 */ /* 0x000fc800078efcff */
[----:B------:R-:W-:-:S06]  /*2110*/  MOV R15, R17 ;  /* 0x00000011000f7202 */ /* 0x000fcc0000000f00 */
[----:B------:R-:W1:Y:S02]  /*2120*/  F2F.F32.F64 R15, R14 ;  /* 0x0000000e000f7310 */ /* 0x000e640000301000 */
[----:B-1----:R1:W-:Y:S04]  /*2130*/  STG.E desc[UR16][R12.64], R15 ;  /* 0x0000000f0c007986 */ /* 0x0023e8000c101910 */
[----:B------:R-:W2:Y:S01]  /*2140*/  LDG.E R4, desc[UR16][R10.64+0x4] ;  /* 0x000004100a047981 */ /* 0x000ea2000c1e1900 */
[----:B------:R-:W-:Y:S02]  /*2150*/  IMAD.MOV.U32 R17, RZ, RZ, RZ ;  /* 0x000000ffff117224 */ /* 0x000fe400078e00ff */
[----:B--2---:R-:W-:-:S04]  /*2160*/  FADD R9, R5, R4 ;  /* 0x0000000405097221 */ /* 0x004fc80000000000 */
[----:B------:R-:W2:Y:S02]  /*2170*/  F2F.F64.F32 R4, R9 ;  /* 0x0000000900047310 */ /* 0x000ea40000201800 */
[----:B--2---:R-:W-:Y:S01]  /*2180*/  DSETP.MAX.AND P1, P2, RZ, R4, PT ;  /* 0x00000004ff00722a */ /* 0x004fe20003a2f000 */
[----:B------:R-:W-:-:S05]  /*2190*/  IMAD.MOV.U32 R18, RZ, RZ, R5 ;  /* 0x000000ffff127224 */ /* 0x000fca00078e0005 */
[C---:B0-----:R-:W-:Y:S02]  /*21a0*/  FSEL R19, R17.reuse, R18, P1 ;  /* 0x0000001211137208 */ /* 0x041fe40000800000 */
[----:B------:R-:W-:-:S06]  /*21b0*/  SEL R4, R17, R4, P1 ;  /* 0x0000000411047207 */ /* 0x000fcc0000800000 */
[----:B------:R-:W-:-:S04]  /*21c0*/  @P2 LOP3.LUT R19, R18, 0x80000, RZ, 0xfc, !PT ;  /* 0x0008000012132812 */ /* 0x000fc800078efcff */
[----:B------:R-:W-:-:S04]  /*21d0*/  MOV R5, R19 ;  /* 0x0000001300057202 */ /* 0x000fc80000000f00 */
[----:B------:R-:W0:Y:S02]  /*21e0*/  F2F.F32.F64 R17, R4 ;  /* 0x0000000400117310 */ /* 0x000e240000301000 */
[----:B0-----:R-:W-:Y:S04]  /*21f0*/  STG.E desc[UR16][R12.64+0x4], R17 ;  /* 0x000004110c007986 */ /* 0x001fe8000c101910 */
[----:B------:R-:W2:Y:S02]  /*2200*/  LDG.E R9, desc[UR16][R10.64+0x8] ;  /* 0x000008100a097981 */ /* 0x000ea4000c1e1900 */
[----:B--2---:R-:W-:-:S04]  /*2210*/  FADD R6, R6, R9 ;  /* 0x0000000906067221 */ /* 0x004fc80000000000 */
[----:B-1----:R-:W0:Y:S01]  /*2220*/  F2F.F64.F32 R14, R6 ;  /* 0x00000006000e7310 */ /* 0x002e220000201800 */
[----:B------:R-:W-:Y:S01]  /*2230*/  IMAD.MOV.U32 R9, RZ, RZ, RZ ;  /* 0x000000ffff097224 */ /* 0x000fe200078e00ff */
[----:B0-----:R-:W-:Y:S01]  /*2240*/  DSETP.MAX.AND P1, P2, RZ, R14, PT ;  /* 0x0000000eff00722a */ /* 0x001fe20003a2f000 */
[----:B------:R-:W-:-:S05]  /*2250*/  IMAD.MOV.U32 R18, RZ, RZ, R15 ;  /* 0x000000ffff127224 */ /* 0x000fca00078e000f */
[C---:B------:R-:W-:Y:S02]  /*2260*/  FSEL R5, R9.reuse, R18, P1 ;  /* 0x0000001209057208 */ /* 0x040fe40000800000 */
[----:B------:R-:W-:-:S06]  /*2270*/  SEL R4, R9, R14, P1 ;  /* 0x0000000e09047207 */ /* 0x000fcc0000800000 */
[----:B------:R-:W-:-:S04]  /*2280*/  @P2 LOP3.LUT R5, R18, 0x80000, RZ, 0xfc, !PT ;  /* 0x0008000012052812 */ /* 0x000fc800078efcff */
[----:B------:R-:W0:Y:S02]  /*2290*/  F2F.F32.F64 R9, R4 ;  /* 0x0000000400097310 */ /* 0x000e240000301000 */
[----:B0-----:R0:W-:Y:S04]  /*22a0*/  STG.E desc[UR16][R12.64+0x8], R9 ;  /* 0x000008090c007986 */ /* 0x0011e8000c101910 */
[----:B------:R-:W2:Y:S01]  /*22b0*/  LDG.E R6, desc[UR16][R10.64+0xc] ;  /* 0x00000c100a067981 */ /* 0x000ea2000c1e1900 */
[----:B------:R-:W-:Y:S02]  /*22c0*/  MOV R14, RZ ;  /* 0x000000ff000e7202 */ /* 0x000fe40000000f00 */
[----:B------:R-:W-:Y:S02]  /*22d0*/  IADD3 R2, PT, PT, R2, 0x8, RZ ;  /* 0x0000000802027810 */ /* 0x000fe40007ffe0ff */
[----:B0-----:R-:W-:-:S02]  /*22e0*/  IADD3 R9, P3, PT, R12, 0x20, RZ ;  /* 0x000000200c097810 */ /* 0x001fc40007f7e0ff */
[----:B------:R-:W-:Y:S01]  /*22f0*/  IADD3 R8, PT, PT, R8, 0x20, RZ ;  /* 0x0000002008087810 */ /* 0x000fe20007ffe0ff */
[----:B--2---:R-:W-:-:S06]  /*2300*/  FADD R6, R7, R6 ;  /* 0x0000000607067221 */ /* 0x004fcc0000000000 */
[----:B------:R-:W0:Y:S02]  /*2310*/  F2F.F64.F32 R6, R6 ;  /* 0x0000000600067310 */ /* 0x000e240000201800 */
[----:B0-----:R-:W-:Y:S01]  /*2320*/  DSETP.MAX.AND P1, P2, RZ, R6, PT ;  /* 0x00000006ff00722a */ /* 0x001fe20003a2f000 */
[----:B------:R-:W-:Y:S02]  /*2330*/  IMAD.MOV.U32 R17, RZ, RZ, R7 ;  /* 0x000000ffff117224 */ /* 0x000fe400078e0007 */
[----:B------:R-:W-:-:S03]  /*2340*/  IMAD.MOV.U32 R15, RZ, RZ, R6 ;  /* 0x000000ffff0f7224 */ /* 0x000fc600078e0006 */
[C---:B------:R-:W-:Y:S02]  /*2350*/  FSEL R5, R14.reuse, R17, P1 ;  /* 0x000000110e057208 */ /* 0x040fe40000800000 */
[----:B------:R-:W-:-:S06]  /*2360*/  SEL R4, R14, R15, P1 ;  /* 0x0000000f0e047207 */ /* 0x000fcc0000800000 */
[----:B------:R-:W-:-:S06]  /*2370*/  @P2 LOP3.LUT R5, R17, 0x80000, RZ, 0xfc, !PT ;  /* 0x0008000011052812 */ /* 0x000fcc00078efcff */
[----:B------:R-:W0:Y:S01]  /*2380*/  F2F.F32.F64 R5, R4 ;  /* 0x0000000400057310 */ /* 0x000e220000301000 */
[----:B------:R-:W-:Y:S01]  /*2390*/  ISETP.NE.AND P1, PT, R2, RZ, PT ;  /* 0x000000ff0200720c */ /* 0x000fe20003f25270 */
[----:B0-----:R1:W-:Y:S01]  /*23a0*/  STG.E desc[UR16][R12.64+0xc], R5 ;  /* 0x00000c050c007986 */ /* 0x0013e2000c101910 */
[----:B------:R-:W-:Y:S01]  /*23b0*/  IADD3 R10, P2, PT, R10, 0x20, RZ ;  /* 0x000000200a0a7810 */ /* 0x000fe20007f5e0ff */
[----:B------:R-:W-:-:S04]  /*23c0*/  IMAD.X R14, RZ, RZ, R13, P3 ;  /* 0x000000ffff0e7224 */ /* 0x000fc800018e060d */
[----:B------:R-:W-:-:S06]  /*23d0*/  IMAD.X R11, RZ, RZ, R11, P2 ;  /* 0x000000ffff0b7224 */ /* 0x000fcc00010e060b */
[----:B------:R-:W-:Y:S05]  /*23e0*/  @P1 BRA `(.L_x_23) ;  /* 0xfffffff800541947 */ /* 0x000fea000383ffff */
.L_x_22:
[----:B------:R-:W-:Y:S05]  /*23f0*/  @!P0 EXIT ;  /* 0x000000000000894d */ /* 0x000fea0003800000 */
[----:B------:R-:W-:Y:S02]  /*2400*/  ISETP.GE.U32.AND P1, PT, R16, 0x4, PT ;  /* 0x000000041000780c */ /* 0x000fe40003f26070 */
[----:B------:R-:W-:-:S04]  /*2410*/  LOP3.LUT R14, R3, 0x3, RZ, 0xc0, !PT ;  /* 0x00000003030e7812 */ /* 0x000fc800078ec0ff */
[----:B------:R-:W-:-:S07]  /*2420*/  ISETP.NE.AND P0, PT, R14, RZ, PT ;  /* 0x000000ff0e00720c */ /* 0x000fce0003f05270 */
[----:B------:R-:W-:Y:S06]  /*2430*/  @!P1 BRA `(.L_x_24) ;  /* 0x0000000000e49947 */ /* 0x000fec0003800000 */
[----:B-1----:R-:W1:Y:S01]  /*2440*/  LDC.64 R4, c[0x0][0x3a0] ;  /* 0x0000e800ff047b82 */ /* 0x002e620000000a00 */
[----:B------:R-:W-:-:S05]  /*2450*/  IMAD R2, R0, 0x4, R1 ;  /* 0x0000000400027824 */ /* 0x000fca00078e0201 */
[----:B0-----:R-:W2:Y:S01]  /*2460*/  LDL.64 R8, [R2] ;  /* 0x0000000002087983 */ /* 0x001ea20000100a00 */
[----:B-1----:R-:W-:-:S05]  /*2470*/  IMAD.WIDE.U32 R4, R0, 0x4, R4 ;  /* 0x0000000400047825 */ /* 0x002fca00078e0004 */
[----:B------:R-:W2:Y:S01]  /*2480*/  LDG.E R7, desc[UR16][R4.64] ;  /* 0x0000001004077981 */ /* 0x000ea2000c1e1900 */
[----:B------:R-:W-:Y:S02]  /*2490*/  IMAD.MOV.U32 R12, RZ, RZ, RZ ;  /* 0x000000ffff0c7224 */ /* 0x000fe400078e00ff */
[----:B--2---:R-:W-:Y:S02]  /*24a0*/  FADD R8, R8, R7 ;  /* 0x0000000708087221 */ /* 0x004fe40000000000 */
[----:B------:R-:W0:Y:S02]  /*24b0*/  LDC.64 R6, c[0x0][0x390] ;  /* 0x0000e400ff067b82 */ /* 0x000e240000000a00 */
[----:B------:R-:W1:Y:S02]  /*24c0*/  F2F.F64.F32 R10, R8 ;  /* 0x00000008000a7310 */ /* 0x000e640000201800 */
[----:B-1----:R-:W-:Y:S01]  /*24d0*/  DSETP.MAX.AND P1, P2, RZ, R10, PT ;  /* 0x0000000aff00722a */ /* 0x002fe20003a2f000 */
[----:B------:R-:W-:Y:S01]  /*24e0*/  MOV R15, R11 ;  /* 0x0000000b000f7202 */ /* 0x000fe20000000f00 */
[----:B------:R-:W-:-:S02]  /*24f0*/  IMAD.MOV.U32 R13, RZ, RZ, R10 ;  /* 0x000000ffff0d7224 */ /* 0x000fc400078e000a */
[----:B------:R-:W-:Y:S02]  /*2500*/  IMAD.MOV.U32 R10, RZ, RZ, RZ ;  /* 0x000000ffff0a7224 */ /* 0x000fe400078e00ff */
[----:B------:R-:W-:-:S03]  /*2510*/  FSEL R17, R12, R15, P1 ;  /* 0x0000000f0c117208 */ /* 0x000fc60000800000 */
[----:B------:R-:W-:-:S05]  /*2520*/  SEL R10, R10, R13, P1 ;  /* 0x0000000d0a0a7207 */ /* 0x000fca0000800000 */
[----:B------:R-:W-:-:S04]  /*2530*/  @P2 LOP3.LUT R17, R15, 0x80000, RZ, 0xfc, !PT ;  /* 0x000800000f112812 */ /* 0x000fc800078efcff */
[----:B------:R-:W-:-:S04]  /*2540*/  MOV R11, R17 ;  /* 0x00000011000b7202 */ /* 0x000fc80000000f00 */
[----:B------:R-:W1:Y:S01]  /*2550*/  F2F.F32.F64 R13, R10 ;  /* 0x0000000a000d7310 */ /* 0x000e620000301000 */
[----:B0-----:R-:W-:-:S05]  /*2560*/  IMAD.WIDE.U32 R6, R0, 0x4, R6 ;  /* 0x0000000400067825 */ /* 0x001fca00078e0006 */
[----:B-1----:R0:W-:Y:S04]  /*2570*/  STG.E desc[UR16][R6.64], R13 ;  /* 0x0000000d06007986 */ /* 0x0021e8000c101910 */
[----:B------:R-:W2:Y:S02]  /*2580*/  LDG.E R8, desc[UR16][R4.64+0x4] ;  /* 0x0000041004087981 */ /* 0x000ea4000c1e1900 */
[----:B--2---:R-:W-:-:S06]  /*2590*/  FADD R8, R8, R9 ;  /* 0x0000000908087221 */ /* 0x004fcc0000000000 */
[----:B------:R-:W1:Y:S02]  /*25a0*/  F2F.F64.F32 R8, R8 ;  /* 0x0000000800087310 */ /* 0x000e640000201800 */
[----:B-1----:R-:W-:Y:S01]  /*25b0*/  DSETP.MAX.AND P1, P2, RZ, R8, PT ;  /* 0x00000008ff00722a */ /* 0x002fe20003a2f000 */
[----:B------:R-:W-:Y:S02]  /*25c0*/  IMAD.MOV.U32 R15, RZ, RZ, R9 ;  /* 0x000000ffff0f7224 */ /* 0x000fe400078e0009 */
[----:B------:R-:W-:Y:S02]  /*25d0*/  IMAD.MOV.U32 R11, RZ, RZ, R8 ;  /* 0x000000ffff0b7224 */ /* 0x000fe400078e0008 */
[----:B------:R-:W2:Y:S01]  /*25e0*/  LDL.64 R8, [R2+0x8] ;  /* 0x0000080002087983 */ /* 0x000ea20000100a00 */
[C---:B------:R-:W-:Y:S02]  /*25f0*/  FSEL R17, R12.reuse, R15, P1 ;  /* 0x0000000f0c117208 */ /* 0x040fe40000800000 */
[----:B------:R-:W-:-:S06]  /*2600*/  SEL R10, R12, R11, P1 ;  /* 0x0000000b0c0a7207 */ /* 0x000fcc0000800000 */
[----:B------:R-:W-:-:S04]  /*2610*/  @P2 LOP3.LUT R17, R15, 0x80000, RZ, 0xfc, !PT ;  /* 0x000800000f112812 */ /* 0x000fc800078efcff */
[----:B------:R-:W-:-:S04]  /*2620*/  MOV R11, R17 ;  /* 0x00000011000b7202 */ /* 0x000fc80000000f00 */
[----:B------:R-:W1:Y:S02]  /*2630*/  F2F.F32.F64 R15, R10 ;  /* 0x0000000a000f7310 */ /* 0x000e640000301000 */
[----:B-1----:R1:W-:Y:S04]  /*2640*/  STG.E desc[UR16][R6.64+0x4], R15 ;  /* 0x0000040f06007986 */ /* 0x0023e8000c101910 */
[----:B0-----:R-:W2:Y:S02]  /*2650*/  LDG.E R13, desc[UR16][R4.64+0x8] ;  /* 0x00000810040d7981 */ /* 0x001ea4000c1e1900 */
[----:B--2---:R-:W-:-:S06]  /*2660*/  FADD R13, R8, R13 ;  /* 0x0000000d080d7221 */ /* 0x004fcc0000000000 */
[----:B------:R-:W0:Y:S01]  /*2670*/  F2F.F64.F32 R12, R13 ;  /* 0x0000000d000c7310 */ /* 0x000e220000201800 */
[----:B------:R-:W-:Y:S01]  /*2680*/  IMAD.MOV.U32 R8, RZ, RZ, RZ ;  /* 0x000000ffff087224 */ /* 0x000fe200078e00ff */
[----:B0-----:R-:W-:Y:S01]  /*2690*/  DSETP.MAX.AND P1, P2, RZ, R12, PT ;  /* 0x0000000cff00722a */ /* 0x001fe20003a2f000 */
[----:B------:R-:W-:-:S05]  /*26a0*/  IMAD.MOV.U32 R17, RZ, RZ, R13 ;  /* 0x000000ffff117224 */ /* 0x000fca00078e000d */
[C---:B------:R-:W-:Y:S02]  /*26b0*/  FSEL R11, R8.reuse, R17, P1 ;  /* 0x00000011080b7208 */ /* 0x040fe40000800000 */
[----:B------:R-:W-:-:S06]  /*26c0*/  SEL R10, R8, R12, P1 ;  /* 0x0000000c080a7207 */ /* 0x000fcc0000800000 */
[----:B------:R-:W-:-:S06]  /*26d0*/  @P2 LOP3.LUT R11, R17, 0x80000, RZ, 0xfc, !PT ;  /* 0x00080000110b2812 */ /* 0x000fcc00078efcff */
[----:B------:R-:W0:Y:S02]  /*26e0*/  F2F.F32.F64 R11, R10 ;  /* 0x0000000a000b7310 */ /* 0x000e240000301000 */
[----:B0-----:R2:W-:Y:S04]  /*26f0*/  STG.E desc[UR16][R6.64+0x8], R11 ;  /* 0x0000080b06007986 */ /* 0x0015e8000c101910 */
[----:B------:R-:W3:Y:S01]  /*2700*/  LDG.E R4, desc[UR16][R4.64+0xc] ;  /* 0x00000c1004047981 */ /* 0x000ee2000c1e1900 */
[----:B------:R-:W-:Y:S02]  /*2710*/  MOV R12, RZ ;  /* 0x000000ff000c7202 */ /* 0x000fe40000000f00 */
[----:B------:R-:W-:Y:S01]  /*2720*/  IADD3 R0, PT, PT, R0, 0x4, RZ ;  /* 0x0000000400007810 */ /* 0x000fe20007ffe0ff */
[----:B---3--:R-:W-:-:S04]  /*2730*/  FADD R2, R4, R9 ;  /* 0x0000000904027221 */ /* 0x008fc80000000000 */
[----:B------:R-:W0:Y:S02]  /*2740*/  F2F.F64.F32 R8, R2 ;  /* 0x0000000200087310 */ /* 0x000e240000201800 */
[----:B0-----:R-:W-:Y:S01]  /*2750*/  DSETP.MAX.AND P1, P2, RZ, R8, PT ;  /* 0x00000008ff00722a */ /* 0x001fe20003a2f000 */
[----:B------:R-:W-:-:S05]  /*2760*/  IMAD.MOV.U32 R13, RZ, RZ, R9 ;  /* 0x000000ffff0d7224 */ /* 0x000fca00078e0009 */
[----:B-1----:R-:W-:-:S08]  /*2770*/  FSEL R15, R12, R13, P1 ;  /* 0x0000000d0c0f7208 */ /* 0x002fd00000800000 */
[----:B------:R-:W-:Y:S02]  /*2780*/  @P2 LOP3.LUT R15, R13, 0x80000, RZ, 0xfc, !PT ;  /* 0x000800000d0f2812 */ /* 0x000fe400078efcff */
[----:B------:R-:W-:-:S03]  /*2790*/  SEL R8, R12, R8, P1 ;  /* 0x000000080c087207 */ /* 0x000fc60000800000 */
[----:B------:R-:W-:-:S06]  /*27a0*/  IMAD.MOV.U32 R9, RZ, RZ, R15 ;  /* 0x000000ffff097224 */ /* 0x000fcc00078e000f */
[----:B------:R-:W0:Y:S02]  /*27b0*/  F2F.F32.F64 R9, R8 ;  /* 0x0000000800097310 */ /* 0x000e240000301000 */
[----:B0-----:R2:W-:Y:S02]  /*27c0*/  STG.E desc[UR16][R6.64+0xc], R9 ;  /* 0x00000c0906007986 */ /* 0x0015e4000c101910 */
.L_x_24:
[----:B------:R-:W-:Y:S05]  /*27d0*/  @!P0 EXIT ;  /* 0x000000000000894d */ /* 0x000fea0003800000 */
[----:B------:R-:W-:Y:S02]  /*27e0*/  ISETP.NE.AND P1, PT, R14, 0x1, PT ;  /* 0x000000010e00780c */ /* 0x000fe40003f25270 */
[----:B------:R-:W-:-:S04]  /*27f0*/  LOP3.LUT R3, R3, 0x1, RZ, 0xc0, !PT ;  /* 0x0000000103037812 */ /* 0x000fc800078ec0ff */
[----:B------:R-:W-:-:S07]  /*2800*/  ISETP.NE.U32.AND P0, PT, R3, 0x1, PT ;  /* 0x000000010300780c */ /* 0x000fce0003f05070 */
[----:B------:R-:W-:Y:S06]  /*2810*/  @!P1 BRA `(.L_x_25) ;  /* 0x00000000007c9947 */ /* 0x000fec0003800000 */
[----:B-1----:R-:W1:Y:S01]  /*2820*/  LDC.64 R4, c[0x0][0x3a0] ;  /* 0x0000e800ff047b82 */ /* 0x002e620000000a00 */
[----:B------:R-:W-:-:S06]  /*2830*/  IMAD R2, R0, 0x4, R1 ;  /* 0x0000000400027824 */ /* 0x000fcc00078e0201 */
[----:B------:R-:W3:Y:S01]  /*2840*/  LDL.64 R2, [R2] ;  /* 0x0000000002027983 */ /* 0x000ee20000100a00 */
[----:B--2---:R-:W2:Y:S01]  /*2850*/  LDC.64 R10, c[0x0][0x390] ;  /* 0x0000e400ff0a7b82 */ /* 0x004ea20000000a00 */
[----:B-1----:R-:W-:-:S05]  /*2860*/  IMAD.WIDE.U32 R4, R0, 0x4, R4 ;  /* 0x0000000400047825 */ /* 0x002fca00078e0004 */
[----:B------:R-:W3:Y:S01]  /*2870*/  LDG.E R7, desc[UR16][R4.64] ;  /* 0x0000001004077981 */ /* 0x000ee2000c1e1900 */
[----:B------:R-:W-:Y:S02]  /*2880*/  IMAD.MOV.U32 R8, RZ, RZ, RZ ;  /* 0x000000ffff087224 */ /* 0x000fe400078e00ff */
[----:B---3--:R-:W-:-:S06]  /*2890*/  FADD R7, R2, R7 ;  /* 0x0000000702077221 */ /* 0x008fcc0000000000 */
[----:B------:R-:W1:Y:S02]  /*28a0*/  F2F.F64.F32 R6, R7 ;  /* 0x0000000700067310 */ /* 0x000e640000201800 */
[----:B-1----:R-:W-:Y:S01]  /*28b0*/  DSETP.MAX.AND P1, P2, RZ, R6, PT ;  /* 0x00000006ff00722a */ /* 0x002fe20003a2f000 */
[----:B0-----:R-:W-:-:S05]  /*28c0*/  MOV R9, R7 ;  /* 0x0000000700097202 */ /* 0x001fca0000000f00 */
[----:B------:R-:W-:-:S08]  /*28d0*/  FSEL R13, R8, R9, P1 ;  /* 0x00000009080d7208 */ /* 0x000fd00000800000 */
[----:B------:R-:W-:Y:S02]  /*28e0*/  @P2 LOP3.LUT R13, R9, 0x80000, RZ, 0xfc, !PT ;  /* 0x00080000090d2812 */ /* 0x000fe400078efcff */
[----:B------:R-:W-:-:S03]  /*28f0*/  SEL R8, R8, R6, P1 ;  /* 0x0000000608087207 */ /* 0x000fc60000800000 */
[----:B------:R-:W-:-:S06]  /*2900*/  IMAD.MOV.U32 R9, RZ, RZ, R13 ;  /* 0x000000ffff097224 */ /* 0x000fcc00078e000d */
[----:B------:R-:W0:Y:S01]  /*2910*/  F2F.F32.F64 R9, R8 ;  /* 0x0000000800097310 */ /* 0x000e220000301000 */
[----:B--2---:R-:W-:-:S05]  /*2920*/  IMAD.WIDE.U32 R6, R0, 0x4, R10 ;  /* 0x0000000400067825 */ /* 0x004fca00078e000a */
[----:B0-----:R3:W-:Y:S04]  /*2930*/  STG.E desc[UR16][R6.64], R9 ;  /* 0x0000000906007986 */ /* 0x0017e8000c101910 */
[----:B------:R-:W2:Y:S01]  /*2940*/  LDG.E R4, desc[UR16][R4.64+0x4] ;  /* 0x0000041004047981 */ /* 0x000ea2000c1e1900 */
[----:B------:R-:W-:Y:S01]  /*2950*/  IMAD.MOV.U32 R11, RZ, RZ, RZ ;  /* 0x000000ffff0b7224 */ /* 0x000fe200078e00ff */
[----:B------:R-:W-:Y:S01]  /*2960*/  IADD3 R0, PT, PT, R0, 0x2, RZ ;  /* 0x0000000200007810 */ /* 0x000fe20007ffe0ff */
[----:B--2---:R-:W-:-:S04]  /*2970*/  FADD R10, R4, R3 ;  /* 0x00000003040a7221 */ /* 0x004fc80000000000 */
[----:B------:R-:W0:Y:S02]  /*2980*/  F2F.F64.F32 R2, R10 ;  /* 0x0000000a00027310 */ /* 0x000e240000201800 */
[----:B0-----:R-:W-:Y:S01]  /*2990*/  DSETP.MAX.AND P1, P2, RZ, R2, PT ;  /* 0x00000002ff00722a */ /* 0x001fe20003a2f000 */
[----:B------:R-:W-:-:S05]  /*29a0*/  MOV R12, R3 ;  /* 0x00000003000c7202 */ /* 0x000fca0000000f00 */
[----:B------:R-:W-:-:S08]  /*29b0*/  FSEL R13, R11, R12, P1 ;  /* 0x0000000c0b0d7208 */ /* 0x000fd00000800000 */
[----:B------:R-:W-:Y:S02]  /*29c0*/  @P2 LOP3.LUT R13, R12, 0x80000, RZ, 0xfc, !PT ;  /* 0x000800000c0d2812 */ /* 0x000fe400078efcff */
[----:B------:R-:W-:-:S03]  /*29d0*/  SEL R2, R11, R2, P1 ;  /* 0x000000020b027207 */ /* 0x000fc60000800000 */
[----:B------:R-:W-:-:S06]  /*29e0*/  IMAD.MOV.U32 R3, RZ, RZ, R13 ;  /* 0x000000ffff037224 */ /* 0x000fcc00078e000d */
[----:B------:R-:W0:Y:S02]  /*29f0*/  F2F.F32.F64 R3, R2 ;  /* 0x0000000200037310 */ /* 0x000e240000301000 */
[----:B0-----:R3:W-:Y:S02]  /*2a00*/  STG.E desc[UR16][R6.64+0x4], R3 ;  /* 0x0000040306007986 */ /* 0x0017e4000c101910 */
.L_x_25:
[----:B------:R-:W-:Y:S05]  /*2a10*/  @P0 EXIT ;  /* 0x000000000000094d */ /* 0x000fea0003800000 */
[----:B---3--:R-:W3:Y:S01]  /*2a20*/  LDC.64 R2, c[0x0][0x3a0] ;  /* 0x0000e800ff027b82 */ /* 0x008ee20000000a00 */
[----:B------:R-:W-:-:S06]  /*2a30*/  IMAD R8, R0, 0x4, R1 ;  /* 0x0000000400087824 */ /* 0x000fcc00078e0201 */
[----:B------:R-:W0:Y:S01]  /*2a40*/  LDL R8, [R8] ;  /* 0x0000000008087983 */ /* 0x000e220000100800 */
[----:B--2---:R-:W2:Y:S01]  /*2a50*/  LDC.64 R6, c[0x0][0x390] ;  /* 0x0000e400ff067b82 */ /* 0x004ea20000000a00 */
[----:B---3--:R-:W-:-:S06]  /*2a60*/  IMAD.WIDE.U32 R2, R0, 0x4, R2 ;  /* 0x0000000400027825 */ /* 0x008fcc00078e0002 */
[----:B------:R-:W0:Y:S01]  /*2a70*/  LDG.E R3, desc[UR16][R2.64] ;  /* 0x0000001002037981 */ /* 0x000e22000c1e1900 */
[----:B------:R-:W-:Y:S01]  /*2a80*/  MOV R10, RZ ;  /* 0x000000ff000a7202 */ /* 0x000fe20000000f00 */
[----:B0-----:R-:W-:-:S04]  /*2a90*/  FADD R9, R8, R3 ;  /* 0x0000000308097221 */ /* 0x001fc80000000000 */
[----:B-1----:R-:W0:Y:S02]  /*2aa0*/  F2F.F64.F32 R4, R9 ;  /* 0x0000000900047310 */ /* 0x002e240000201800 */
[----:B0-----:R-:W-:Y:S01]  /*2ab0*/  DSETP.MAX.AND P0, P1, RZ, R4, PT ;  /* 0x00000004ff00722a */ /* 0x001fe2000390f000 */
[----:B------:R-:W-:Y:S01]  /*2ac0*/  IMAD.MOV.U32 R13, RZ, RZ, R5 ;  /* 0x000000ffff0d7224 */ /* 0x000fe200078e0005 */
[----:B------:R-:W-:Y:S01]  /*2ad0*/  MOV R11, R4 ;  /* 0x00000004000b7202 */ /* 0x000fe20000000f00 */
[----:B------:R-:W-:-:S03]  /*2ae0*/  IMAD.MOV.U32 R4, RZ, RZ, RZ ;  /* 0x000000ffff047224 */ /* 0x000fc600078e00ff */
[----:B------:R-:W-:Y:S02]  /*2af0*/  FSEL R15, R10, R13, P0 ;  /* 0x0000000d0a0f7208 */ /* 0x000fe40000000000 */
[----:B------:R-:W-:-:S06]  /*2b00*/  SEL R4, R4, R11, P0 ;  /* 0x0000000b04047207 */ /* 0x000fcc0000000000 */
[----:B------:R-:W-:-:S04]  /*2b10*/  @P1 LOP3.LUT R15, R13, 0x80000, RZ, 0xfc, !PT ;  /* 0x000800000d0f1812 */ /* 0x000fc800078efcff */
[----:B------:R-:W-:-:S06]  /*2b20*/  MOV R5, R15 ;  /* 0x0000000f00057202 */ /* 0x000fcc0000000f00 */
[----:B------:R-:W0:Y:S01]  /*2b30*/  F2F.F32.F64 R5, R4 ;  /* 0x0000000400057310 */ /* 0x000e220000301000 */
[----:B--2---:R-:W-:-:S05]  /*2b40*/  IMAD.WIDE.U32 R2, R0, 0x4, R6 ;  /* 0x0000000400027825 */ /* 0x004fca00078e0006 */
[----:B0-----:R-:W-:Y:S01]  /*2b50*/  STG.E desc[UR16][R2.64], R5 ;  /* 0x0000000502007986 */ /* 0x001fe2000c101910 */
[----:B------:R-:W-:Y:S05]  /*2b60*/  EXIT ;  /* 0x000000000000794d */ /* 0x000fea0003800000 */
.L_x_26:
        /* <DEDUP_REMOVED lines=9> */
.L_x_61:


//--------------------- .text._Z6fully2PfPKfS_iiS_ --------------------------
	.section	.text._Z6fully2PfPKfS_iiS_,"ax",@progbits
	.align	128
        .global         _Z6fully2PfPKfS_iiS_
        .type           _Z6fully2PfPKfS_iiS_,@function
        .size           _Z6fully2PfPKfS_iiS_,(.L_x_62 - _Z6fully2PfPKfS_iiS_)
        .other          _Z6fully2PfPKfS_iiS_,@"STO_CUDA_ENTRY STV_DEFAULT"
_Z6fully2PfPKfS_iiS_:
.text._Z6fully2PfPKfS_iiS_:
[----:B------:R-:W0:Y:S01]  /*0000*/  LDC R1, c[0x0][0x37c] ;  /* 0x0000df00ff017b82 */ /* 0x000e220000000800 */
[----:B------:R-:W1:Y:S01]  /*0010*/  S2R R7, SR_TID.Y ;  /* 0x0000000000077919 */ /* 0x000e620000002200 */
[----:B0-----:R-:W-:Y:S01]  /*0020*/  VIADD R1, R1, 0xffffc000 ;  /* 0xffffc00001017836 */ /* 0x001fe20000000000 */
[----:B------:R-:W1:Y:S05]  /*0030*/  LDCU UR8, c[0x0][0x360] ;  /* 0x00006c00ff0877ac */ /* 0x000e6a0008000800 */
[----:B------:R-:W0:Y:S01]  /*0040*/  LDC R0, c[0x0][0x364] ;  /* 0x0000d900ff007b82 */ /* 0x000e220000000800 */
[----:B------:R-:W1:Y:S01]  /*0050*/  S2R R6, SR_TID.X ;  /* 0x0000000000067919 */ /* 0x000e620000002100 */
[----:B------:R-:W-:Y:S01]  /*0060*/  IMAD.MOV.U32 R4, RZ, RZ, 0x1 ;  /* 0x00000001ff047424 */ /* 0x000fe200078e00ff */
[----:B------:R-:W2:Y:S01]  /*0070*/  LDCU.64 UR6, c[0x0][0x358] ;  /* 0x00006b00ff0677ac */ /* 0x000ea20008000a00 */
[----:B------:R-:W-:Y:S01]  /*0080*/  IMAD.MOV.U32 R3, RZ, RZ, RZ ;  /* 0x000000ffff037224 */ /* 0x000fe200078e00ff */
[----:B------:R3:W-:Y:S02]  /*0090*/  STL [R1], RZ ;  /* 0x000000ff01007387 */ /* 0x0007e40000100800 */
[----:B-123--:R-:W-:-:S07]  /*00a0*/  IMAD R2, R7, UR8, R6 ;  /* 0x0000000807027c24 */ /* 0x00efce000f8e0206 */
.L_x_27:
[C---:B-1----:R-:W-:Y:S01]  /*00b0*/  IMAD.U32 R5, R4.reuse, 0x4, R1 ;  /* 0x0000000404057824 */ /* 0x042fe200078e0001 */
[----:B------:R-:W-:-:S04]  /*00c0*/  IADD3 R4, P0, PT, R4, 0x69, RZ ;  /* 0x0000006904047810 */ /* 0x000fc80007f1e0ff */
[----:B------:R1:W-:Y:S01]  /*00d0*/  STL [R5], RZ ;  /* 0x000000ff05007387 */ /* 0x0003e20000100800 */
[----:B------:R-:W-:Y:S01]  /*00e0*/  IMAD.X R3, RZ, RZ, R3, P0 ;  /* 0x000000ffff037224 */ /* 0x000fe200000e0603 */
[----:B------:R-:W-:Y:S02]  /*00f0*/  ISETP.GE.U32.AND P0, PT, R4, 0x1000, PT ;  /* 0x000010000400780c */ /* 0x000fe40003f06070 */
[----:B------:R1:W-:Y:S02]  /*0100*/  STL [R5+0x4], RZ ;  /* 0x000004ff05007387 */ /* 0x0003e40000100800 */
[----:B------:R-:W-:Y:S02]  /*0110*/  ISETP.GE.U32.AND.EX P0, PT, R3, RZ, PT, P0 ;  /* 0x000000ff0300720c */ /* 0x000fe40003f06100 */
[----:B------:R1:W-:Y:S04]  /*0120*/  STL [R5+0x8], RZ ;  /* 0x000008ff05007387 */ /* 0x0003e80000100800 */
        /* <DEDUP_REMOVED lines=101> */
[----:B------:R1:W-:Y:S01]  /*0780*/  STL [R5+0x1a0], RZ ;  /* 0x0001a0ff05007387 */ /* 0x0003e20000100800 */
[----:B------:R-:W-:Y:S05]  /*0790*/  @!P0 BRA `(.L_x_27) ;  /* 0xfffffff800448947 */ /* 0x000fea000383ffff */
[----:B-1----:R-:W1:Y:S01]  /*07a0*/  LDC.64 R4, c[0x0][0x380] ;  /* 0x0000e000ff047b82 */ /* 0x002e620000000a00 */
[----:B------:R-:W-:-:S07]  /*07b0*/  LEA R3, R6, R7, 0x5 ;  /* 0x0000000706037211 */ /* 0x000fce00078e28ff */
[----:B------:R-:W2:Y:S08]  /*07c0*/  S2UR UR5, SR_CgaCtaId ;  /* 0x00000000000579c3 */ /* 0x000eb00000008800 */
[----:B------:R-:W3:Y:S01]  /*07d0*/  LDC.64 R18, c[0x0][0x398] ;  /* 0x0000e600ff127b82 */ /* 0x000ee20000000a00 */
[----:B-1----:R-:W-:-:S05]  /*07e0*/  IMAD.WIDE.U32 R4, R3, 0x4, R4 ;  /* 0x0000000403047825 */ /* 0x002fca00078e0004 */
[----:B------:R-:W4:Y:S04]  /*07f0*/  LDG.E R3, desc[UR6][R4.64] ;  /* 0x0000000604037981 */ /* 0x000f28000c1e1900 */
[----:B------:R-:W5:Y:S04]  /*0800*/  LDG.E R11, desc[UR6][R4.64+0x1000] ;  /* 0x00100006040b7981 */ /* 0x000f68000c1e1900 */
[----:B------:R-:W5:Y:S04]  /*0810*/  LDG.E R13, desc[UR6][R4.64+0x2000] ;  /* 0x00200006040d7981 */ /* 0x000f68000c1e1900 */
[----:B------:R1:W5:Y:S01]  /*0820*/  LDG.E R15, desc[UR6][R4.64+0x3000] ;  /* 0x00300006040f7981 */ /* 0x000362000c1e1900 */
[----:B------:R-:W-:Y:S01]  /*0830*/  UMOV UR4, 0x400 ;  /* 0x0000040000047882 */ /* 0x000fe20000000000 */
[----:B---3--:R-:W-:Y:S01]  /*0840*/  ISETP.GE.AND P0, PT, R18, 0x1, PT ;  /* 0x000000011200780c */ /* 0x008fe20003f06270 */
[----:B--2---:R-:W-:Y:S01]  /*0850*/  ULEA UR4, UR5, UR4, 0x18 ;  /* 0x0000000405047291 */ /* 0x004fe2000f8ec0ff */
[----:B------:R-:W-:Y:S01]  /*0860*/  BSSY.RECONVERGENT B0, `(.L_x_28) ;  /* 0x00000b4000007945 */ /* 0x000fe20003800200 */
[----:B0-----:R-:W-:-:S04]  /*0870*/  IMAD R9, R0, UR8, RZ ;  /* 0x0000000800097c24 */ /* 0x001fc8000f8e02ff */
[----:B------:R-:W-:Y:S01]  /*0880*/  LEA R8, R6, UR4, 0x7 ;  /* 0x0000000406087c11 */ /* 0x000fe2000f8e38ff */
[----:B-1----:R-:W-:-:S04]  /*0890*/  IMAD.MOV.U32 R5, RZ, RZ, R19 ;  /* 0x000000ffff057224 */ /* 0x002fc800078e0013 */
[----:B------:R-:W-:Y:S01]  /*08a0*/  IMAD R8, R7, 0x4, R8 ;  /* 0x0000000407087824 */ /* 0x000fe200078e0208 */
[----:B------:R-:W-:-:S04]  /*08b0*/  ISETP.GE.OR P0, PT, R2, R5, !P0 ;  /* 0x000000050200720c */ /* 0x000fc80004706670 */
[----:B----4-:R0:W-:Y:S04]  /*08c0*/  STS [R8], R3 ;  /* 0x0000000308007388 */ /* 0x0101e80000000800 */
[----:B-----5:R0:W-:Y:S04]  /*08d0*/  STS [R8+0x1000], R11 ;  /* 0x0010000b08007388 */ /* 0x0201e80000000800 */
[----:B------:R0:W-:Y:S04]  /*08e0*/  STS [R8+0x2000], R13 ;  /* 0x0020000d08007388 */ /* 0x0001e80000000800 */
[----:B------:R0:W-:Y:S01]  /*08f0*/  STS [R8+0x3000], R15 ;  /* 0x0030000f08007388 */ /* 0x0001e20000000800 */
[----:B------:R-:W-:Y:S06]  /*0900*/  BAR.SYNC.DEFER_BLOCKING 0x0 ;  /* 0x0000000000007b1d */ /* 0x000fec0000010000 */
[----:B------:R-:W-:Y:S05]  /*0910*/  @P0 BRA `(.L_x_29) ;  /* 0x0000000800a00947 */ /* 0x000fea0003800000 */
[C---:B------:R-:W-:Y:S02]  /*0920*/  LOP3.LUT R16, R18.reuse, 0x7, RZ, 0xc0, !PT ;  /* 0x0000000712107812 */ /* 0x040fe400078ec0ff */
[----:B------:R-:W-:-:S07]  /*0930*/  LOP3.LUT R12, R18, 0x7ffffff8, RZ, 0xc0, !PT ;  /* 0x7ffffff8120c7812 */ /* 0x000fce00078ec0ff */
.L_x_35:
[----:B01----:R-:W-:Y:S01]  /*0940*/  IMAD R13, R2, 0x4, R1 ;  /* 0x00000004020d7824 */ /* 0x003fe200078e0201 */
[----:B------:R-:W0:Y:S04]  /*0950*/  LDC.64 R4, c[0x0][0x398] ;  /* 0x0000e600ff047b82 */ /* 0x000e280000000a00 */
[----:B------:R1:W5:Y:S01]  /*0960*/  LDL R8, [R13] ;  /* 0x000000000d087983 */ /* 0x0003620000100800 */
[----:B------:R-:W-:Y:S01]  /*0970*/  HFMA2 R18, -RZ, RZ, 0, 0 ;  /* 0x00000000ff127431 */ /* 0x000fe200000001ff */
[----:B0-----:R-:W-:Y:S01]  /*0980*/  ISETP.GE.U32.AND P1, PT, R4, 0x8, PT ;  /* 0x000000080400780c */ /* 0x001fe20003f26070 */
[C---:B------:R-:W-:Y:S02]  /*0990*/  IMAD R3, R2.reuse, R4, RZ ;  /* 0x0000000402037224 */ /* 0x040fe400078e02ff */
[----:B------:R-:W-:-:S05]  /*09a0*/  IMAD.IADD R2, R2, 0x1, R9 ;  /* 0x0000000102027824 */ /* 0x000fca00078e0209 */
[----:B------:R-:W-:-:S05]  /*09b0*/  ISETP.GE.AND P0, PT, R2, R5, PT ;  /* 0x000000050200720c */ /* 0x000fca0003f06270 */
[----:B-1----:R-:W-:Y:S08]  /*09c0*/  @!P1 BRA `(.L_x_30) ;  /* 0x0000000000c89947 */ /* 0x002ff00003800000 */
[----:B------:R-:W0:Y:S01]  /*09d0*/  S2R R10, SR_CgaCtaId ;  /* 0x00000000000a7919 */ /* 0x000e220000008800 */
[----:B------:R-:W-:Y:S01]  /*09e0*/  MOV R15, 0x400 ;  /* 0x00000400000f7802 */ /* 0x000fe20000000f00 */
[----:B------:R-:W-:-:S03]  /*09f0*/  IMAD.MOV.U32 R14, RZ, RZ, RZ ;  /* 0x000000ffff0e7224 */ /* 0x000fc600078e00ff */
[----:B0-----:R-:W-:-:S07]  /*0a00*/  LEA R15, R10, R15, 0x18 ;  /* 0x0000000f0a0f7211 */ /* 0x001fce00078ec0ff */
.L_x_31:
[----:B------:R-:W0:Y:S01]  /*0a10*/  LDC.64 R10, c[0x0][0x388] ;  /* 0x0000e200ff0a7b82 */ /* 0x000e220000000a00 */
[----:B------:R-:W-:-:S04]  /*0a20*/  IMAD.IADD R17, R3, 0x1, R14 ;  /* 0x0000000103117824 */ /* 0x000fc800078e020e */
[----:B0-----:R-:W-:-:S05]  /*0a30*/  IMAD.WIDE.U32 R10, R17, 0x4, R10 ;  /* 0x00000004110a7825 */ /* 0x001fca00078e000a */
[----:B------:R-:W2:Y:S04]  /*0a40*/  LDG.E.CONSTANT R23, desc[UR6][R10.64] ;  /* 0x000000060a177981 */ /* 0x000ea8000c1e9900 */
[----:B------:R-:W3:Y:S04]  /*0a50*/  LDG.E.CONSTANT R22, desc[UR6][R10.64+0x4] ;  /* 0x000004060a167981 */ /* 0x000ee8000c1e9900 */
[----:B------:R-:W4:Y:S01]  /*0a60*/  LDG.E.CONSTANT R21, desc[UR6][R10.64+0x8] ;  /* 0x000008060a157981 */ /* 0x000f22000c1e9900 */
[----:B------:R-:W-:-:S05]  /*0a70*/  IMAD.SHL.U32 R17, R14, 0x4, RZ ;  /* 0x000000040e117824 */ /* 0x000fca00078e00ff */
[C---:B------:R-:W-:Y:S02]  /*0a80*/  LOP3.LUT R20, R17.reuse, 0xfffff000, RZ, 0xc0, !PT ;  /* 0xfffff00011147812 */ /* 0x040fe400078ec0ff */
[C---:B------:R-:W-:Y:S02]  /*0a90*/  LOP3.LUT R18, R17.reuse, 0xf80, RZ, 0xc0, !PT ;  /* 0x00000f8011127812 */ /* 0x040fe400078ec0ff */
[C---:B------:R-:W-:Y:S02]  /*0aa0*/  LOP3.LUT R19, R17.reuse, 0x60, RZ, 0xc0, !PT ;  /* 0x0000006011137812 */ /* 0x040fe400078ec0ff */
[----:B------:R-:W-:Y:S02]  /*0ab0*/  IADD3 R20, PT, PT, R18, R15, R20 ;  /* 0x0000000f12147210 */ /* 0x000fe40007ffe014 */
[----:B------:R-:W-:-:S03]  /*0ac0*/  IADD3 R18, PT, PT, R17, 0x4, RZ ;  /* 0x0000000411127810 */ /* 0x000fc60007ffe0ff */
[----:B------:R-:W-:Y:S01]  /*0ad0*/  IMAD.IADD R25, R20, 0x1, R19 ;  /* 0x0000000114197824 */ /* 0x000fe200078e0213 */
[----:B------:R-:W-:-:S05]  /*0ae0*/  LOP3.LUT R19, R18, 0x64, RZ, 0xc0, !PT ;  /* 0x0000006412137812 */ /* 0x000fca00078ec0ff */
[----:B------:R-:W-:Y:S01]  /*0af0*/  IMAD.IADD R18, R20, 0x1, R19 ;  /* 0x0000000114127824 */ /* 0x000fe200078e0213 */
[----:B------:R-:W2:Y:S01]  /*0b00*/  LDS R25, [R25] ;  /* 0x0000000019197984 */ /* 0x000ea20000000800 */
[----:B------:R-:W-:-:S03]  /*0b10*/  VIADD R19, R17, 0x8 ;  /* 0x0000000811137836 */ /* 0x000fc60000000000 */
[----:B------:R-:W3:Y:S02]  /*0b20*/  LDS R27, [R18] ;  /* 0x00000000121b7984 */ /* 0x000ee40000000800 */
[----:B------:R-:W-:Y:S02]  /*0b30*/  LOP3.LUT R19, R19, 0x68, RZ, 0xc0, !PT ;  /* 0x0000006813137812 */ /* 0x000fe400078ec0ff */
[----:B------:R-:W-:Y:S03]  /*0b40*/  LDS R26, [R18+0x10] ;  /* 0x00001000121a7984 */ /* 0x000fe60000000800 */
[----:B------:R-:W-:Y:S01]  /*0b50*/  IMAD.IADD R19, R20, 0x1, R19 ;  /* 0x0000000114137824 */ /* 0x000fe200078e0213 */
[----:B------:R-:W-:Y:S04]  /*0b60*/  LDS R28, [R18+0x18] ;  /* 0x00001800121c7984 */ /* 0x000fe80000000800 */
[----:B------:R-:W4:Y:S01]  /*0b70*/  LDS R29, [R19] ;  /* 0x00000000131d7984 */ /* 0x000f220000000800 */
[----:B------:R-:W-:-:S03]  /*0b80*/  VIADD R17, R17, 0x10 ;  /* 0x0000001011117836 */ /* 0x000fc60000000000 */
[----:B------:R-:W-:Y:S01]  /*0b90*/  LDS R19, [R19+0x10] ;  /* 0x0000100013137984 */ /* 0x000fe20000000800 */
[----:B--2--5:R-:W-:-:S03]  /*0ba0*/  FFMA R24, R25, R23, R8 ;  /* 0x0000001719187223 */ /* 0x024fc60000000008 */
[----:B------:R-:W2:Y:S01]  /*0bb0*/  LDG.E.CONSTANT R8, desc[UR6][R10.64+0xc] ;  /* 0x00000c060a087981 */ /* 0x000ea2000c1e9900 */
[----:B---3--:R-:W-:-:S03]  /*0bc0*/  FFMA R24, R27, R22, R24 ;  /* 0x000000161b187223 */ /* 0x008fc60000000018 */
[----:B------:R-:W3:Y:S04]  /*0bd0*/  LDG.E.CONSTANT R23, desc[UR6][R10.64+0x10] ;  /* 0x000010060a177981 */ /* 0x000ee8000c1e9900 */
[----:B------:R-:W3:Y:S01]  /*0be0*/  LDG.E.CONSTANT R22, desc[UR6][R10.64+0x14] ;  /* 0x000014060a167981 */ /* 0x000ee2000c1e9900 */
[----:B----4-:R-:W-:-:S03]  /*0bf0*/  FFMA R25, R29, R21, R24 ;  /* 0x000000151d197223 */ /* 0x010fc60000000018 */
[----:B------:R-:W4:Y:S04]  /*0c00*/  LDG.E.CONSTANT R21, desc[UR6][R10.64+0x18] ;  /* 0x000018060a157981 */ /* 0x000f28000c1e9900 */
[----:B------:R-:W4:Y:S01]  /*0c10*/  LDG.E.CONSTANT R24, desc[UR6][R10.64+0x1c] ;  /* 0x00001c060a187981 */ /* 0x000f22000c1e9900 */
[----:B------:R-:W-:Y:S01]  /*0c20*/  LOP3.LUT R17, R17, 0x70, RZ, 0xc0, !PT ;  /* 0x0000007011117812 */ /* 0x000fe200078ec0ff */
[----:B------:R-:W-:-:S03]  /*0c30*/  VIADD R14, R14, 0x8 ;  /* 0x000000080e0e7836 */ /* 0x000fc60000000000 */
[----:B------:R-:W-:Y:S02]  /*0c40*/  IADD3 R17, PT, PT, R20, R17, RZ ;  /* 0x0000001114117210 */ /* 0x000fe40007ffe0ff */
[----:B------:R-:W2:Y:S01]  /*0c50*/  LDS R20, [R18+0x8] ;  /* 0x0000080012147984 */ /* 0x000ea20000000800 */
[----:B------:R-:W-:-:S03]  /*0c60*/  ISETP.NE.AND P1, PT, R14, R12, PT ;  /* 0x0000000c0e00720c */ /* 0x000fc60003f25270 */
[----:B------:R-:W3:Y:S01]  /*0c70*/  LDS R17, [R17] ;  /* 0x0000000011117984 */ /* 0x000ee20000000800 */
[----:B--2---:R-:W-:-:S04]  /*0c80*/  FFMA R8, R20, R8, R25 ;  /* 0x0000000814087223 */ /* 0x004fc80000000019 */
[----:B---3--:R-:W-:-:S04]  /*0c90*/  FFMA R23, R17, R23, R8 ;  /* 0x0000001711177223 */ /* 0x008fc80000000008 */
[----:B------:R-:W-:-:S04]  /*0ca0*/  FFMA R22, R26, R22, R23 ;  /* 0x000000161a167223 */ /* 0x000fc80000000017 */
[----:B----4-:R-:W-:-:S04]  /*0cb0*/  FFMA R21, R19, R21, R22 ;  /* 0x0000001513157223 */ /* 0x010fc80000000016 */
[----:B------:R-:W-:Y:S01]  /*0cc0*/  FFMA R8, R28, R24, R21 ;  /* 0x000000181c087223 */ /* 0x000fe20000000015 */
[----:B------:R-:W-:Y:S06]  /*0cd0*/  @P1 BRA `(.L_x_31) ;  /* 0xfffffffc004c1947 */ /* 0x000fec000383ffff */
[----:B------:R-:W-:-:S07]  /*0ce0*/  IMAD.MOV.U32 R18, RZ, RZ, R12 ;  /* 0x000000ffff127224 */ /* 0x000fce00078e000c */
.L_x_30:
[----:B------:R-:W-:-:S13]  /*0cf0*/  ISETP.NE.AND P1, PT, R16, RZ, PT ;  /* 0x000000ff1000720c */ /* 0x000fda0003f25270 */
[----:B------:R-:W-:Y:S05]  /*0d00*/  @!P1 BRA `(.L_x_32) ;  /* 0x00000004009c9947 */ /* 0x000fea0003800000 */
[----:B------:R-:W-:-:S05]  /*0d10*/  VIADD R10, R16, 0xffffffff ;  /* 0xffffffff100a7836 */ /* 0x000fca0000000000 */
[----:B------:R-:W-:-:S13]  /*0d20*/  ISETP.GE.U32.AND P1, PT, R10, 0x3, PT ;  /* 0x000000030a00780c */ /* 0x000fda0003f26070 */
[----:B------:R-:W-:Y:S05]  /*0d30*/  @!P1 BRA `(.L_x_33) ;  /* 0x0000000000c09947 */ /* 0x000fea0003800000 */
[----:B------:R-:W0:Y:S01]  /*0d40*/  LDC.64 R14, c[0x0][0x388] ;  /* 0x0000e200ff0e7b82 */ /* 0x000e220000000a00 */
[----:B------:R-:W1:Y:S01]  /*0d50*/  LDCU.64 UR4, c[0x0][0x388] ;  /* 0x00007100ff0477ac */ /* 0x000e620008000a00 */
[C---:B------:R-:W-:Y:S01]  /*0d60*/  IADD3 R17, P1, PT, R3.reuse, R18, RZ ;  /* 0x0000001203117210 */ /* 0x040fe20007f3e0ff */
[----:B------:R-:W-:-:S03]  /*0d70*/  IMAD.IADD R11, R3, 0x1, R18 ;  /* 0x00000001030b7824 */ /* 0x000fc600078e0212 */
[----:B------:R-:W-:Y:S02]  /*0d80*/  IADD3.X R20, PT, PT, RZ, RZ, RZ, P1, !PT ;  /* 0x000000ffff147210 */ /* 0x000fe40000ffe4ff */
[----:B-1----:R-:W-:Y:S01]  /*0d90*/  LEA R10, P1, R17, UR4, 0x2 ;  /* 0x00000004110a7c11 */ /* 0x002fe2000f8210ff */
[----:B0-----:R-:W-:-:S03]  /*0da0*/  IMAD.WIDE.U32 R14, R11, 0x4, R14 ;  /* 0x000000040b0e7825 */ /* 0x001fc600078e000e */
[----:B------:R-:W-:-:S03]  /*0db0*/  LEA.HI.X R11, R17, UR5, R20, 0x2, P1 ;  /* 0x00000005110b7c11 */ /* 0x000fc600088f1414 */
[----:B------:R0:W2:Y:S04]  /*0dc0*/  LDG.E.CONSTANT R15, desc[UR6][R14.64] ;  /* 0x000000060e0f7981 */ /* 0x0000a8000c1e9900 */
[----:B------:R-:W3:Y:S04]  /*0dd0*/  LDG.E.CONSTANT R19, desc[UR6][R10.64+0x4] ;  /* 0x000004060a137981 */ /* 0x000ee8000c1e9900 */
[----:B------:R-:W4:Y:S04]  /*0de0*/  LDG.E.CONSTANT R17, desc[UR6][R10.64+0x8] ;  /* 0x000008060a117981 */ /* 0x000f28000c1e9900 */
[----:B------:R1:W4:Y:S01]  /*0df0*/  LDG.E.CONSTANT R20, desc[UR6][R10.64+0xc] ;  /* 0x00000c060a147981 */ /* 0x000322000c1e9900 */
[C---:B------:R-:W-:Y:S01]  /*0e00*/  IMAD.SHL.U32 R22, R18.reuse, 0x4, RZ ;  /* 0x0000000412167824 */ /* 0x040fe200078e00ff */
[----:B------:R-:W-:Y:S01]  /*0e10*/  MOV R21, 0x400 ;  /* 0x0000040000157802 */ /* 0x000fe20000000f00 */
[----:B------:R-:W-:Y:S01]  /*0e20*/  VIADD R18, R18, 0x4 ;  /* 0x0000000412127836 */ /* 0x000fe20000000000 */
[----:B------:R-:W1:Y:S01]  /*0e30*/  S2R R24, SR_CgaCtaId ;  /* 0x0000000000187919 */ /* 0x000e620000008800 */
[C---:B------:R-:W-:Y:S01]  /*0e40*/  VIADD R23, R22.reuse, 0x4 ;  /* 0x0000000416177836 */ /* 0x040fe20000000000 */
[----:B------:R-:W-:-:S04]  /*0e50*/  LOP3.LUT R25, R22, 0xf80, RZ, 0xc0, !PT ;  /* 0x00000f8016197812 */ /* 0x000fc800078ec0ff */
[C---:B0-----:R-:W-:Y:S01]  /*0e60*/  LOP3.LUT R14, R23.reuse, 0xfffff000, RZ, 0xc0, !PT ;  /* 0xfffff000170e7812 */ /* 0x041fe200078ec0ff */
[C---:B-1----:R-:W-:Y:S01]  /*0e70*/  VIADD R10, R22.reuse, 0x8 ;  /* 0x00000008160a7836 */ /* 0x042fe20000000000 */
[C---:B------:R-:W-:Y:S02]  /*0e80*/  LOP3.LUT R26, R23.reuse, 0xf80, RZ, 0xc0, !PT ;  /* 0x00000f80171a7812 */ /* 0x040fe400078ec0ff */
[----:B------:R-:W-:Y:S02]  /*0e90*/  LOP3.LUT R11, R22, 0x7c, RZ, 0xc0, !PT ;  /* 0x0000007c160b7812 */ /* 0x000fe400078ec0ff */
[----:B------:R-:W-:Y:S02]  /*0ea0*/  LOP3.LUT R23, R23, 0x7c, RZ, 0xc0, !PT ;  /* 0x0000007c17177812 */ /* 0x000fe400078ec0ff */
[----:B------:R-:W-:Y:S02]  /*0eb0*/  LEA R21, R24, R21, 0x18 ;  /* 0x0000001518157211 */ /* 0x000fe400078ec0ff */
[C---:B------:R-:W-:Y:S01]  /*0ec0*/  LOP3.LUT R24, R22.reuse, 0xfffff000, RZ, 0xc0, !PT ;  /* 0xfffff00016187812 */ /* 0x040fe200078ec0ff */
[----:B------:R-:W-:Y:S01]  /*0ed0*/  VIADD R22, R22, 0xc ;  /* 0x0000000c16167836 */ /* 0x000fe20000000000 */
[----:B------:R-:W-:-:S02]  /*0ee0*/  IADD3 R14, PT, PT, R26, R21, R14 ;  /* 0x000000151a0e7210 */ /* 0x000fc40007ffe00e */
[----:B------:R-:W-:Y:S02]  /*0ef0*/  IADD3 R24, PT, PT, R25, R21, R24 ;  /* 0x0000001519187210 */ /* 0x000fe40007ffe018 */
[----:B------:R-:W-:Y:S02]  /*0f00*/  IADD3 R14, PT, PT, R14, R23, RZ ;  /* 0x000000170e0e7210 */ /* 0x000fe40007ffe0ff */
[----:B------:R-:W-:Y:S01]  /*0f10*/  LOP3.LUT R23, R10, 0xf80, RZ, 0xc0, !PT ;  /* 0x00000f800a177812 */ /* 0x000fe200078ec0ff */
[----:B------:R-:W-:Y:S01]  /*0f20*/  IMAD.IADD R11, R24, 0x1, R11 ;  /* 0x00000001180b7824 */ /* 0x000fe200078e020b */
[C---:B------:R-:W-:Y:S02]  /*0f30*/  LOP3.LUT R24, R10.reuse, 0xfffff000, RZ, 0xc0, !PT ;  /* 0xfffff0000a187812 */ /* 0x040fe400078ec0ff */
[----:B------:R-:W-:Y:S02]  /*0f40*/  LOP3.LUT R10, R10, 0x7c, RZ, 0xc0, !PT ;  /* 0x0000007c0a0a7812 */ /* 0x000fe400078ec0ff */
[----:B------:R-:W-:Y:S01]  /*0f50*/  IADD3 R23, PT, PT, R23, R21, R24 ;  /* 0x0000001517177210 */ /* 0x000fe20007ffe018 */
[----:B------:R-:W2:Y:S01]  /*0f60*/  LDS R11, [R11] ;  /* 0x000000000b0b7984 */ /* 0x000ea20000000800 */
[----:B------:R-:W-:-:S02]  /*0f70*/  LOP3.LUT R24, R22, 0xfffff000, RZ, 0xc0, !PT ;  /* 0xfffff00016187812 */ /* 0x000fc400078ec0ff */
[C---:B------:R-:W-:Y:S01]  /*0f80*/  LOP3.LUT R25, R22.reuse, 0xf80, RZ, 0xc0, !PT ;  /* 0x00000f8016197812 */ /* 0x040fe200078ec0ff */
[----:B------:R-:W-:Y:S01]  /*0f90*/  IMAD.IADD R10, R23, 0x1, R10 ;  /* 0x00000001170a7824 */ /* 0x000fe200078e020a */
[----:B------:R-:W-:Y:S02]  /*0fa0*/  LOP3.LUT R23, R22, 0x7c, RZ, 0xc0, !PT ;  /* 0x0000007c16177812 */ /* 0x000fe400078ec0ff */
[----:B------:R-:W-:Y:S02]  /*0fb0*/  IADD3 R24, PT, PT, R25, R21, R24 ;  /* 0x0000001519187210 */ /* 0x000fe40007ffe018 */
[----:B------:R-:W3:Y:S03]  /*0fc0*/  LDS R21, [R14] ;  /* 0x000000000e157984 */ /* 0x000ee60000000800 */
[----:B------:R-:W-:Y:S02]  /*0fd0*/  IMAD.IADD R24, R24, 0x1, R23 ;  /* 0x0000000118187824 */ /* 0x000fe400078e0217 */
[----:B------:R-:W4:Y:S04]  /*0fe0*/  LDS R23, [R10] ;  /* 0x000000000a177984 */ /* 0x000f280000000800 */
[----:B------:R-:W0:Y:S01]  /*0ff0*/  LDS R24, [R24] ;  /* 0x0000000018187984 */ /* 0x000e220000000800 */
[----:B--2--5:R-:W-:-:S04]  /*1000*/  FFMA R8, R11, R15, R8 ;  /* 0x0000000f0b087223 */ /* 0x024fc80000000008 */
[----:B---3--:R-:W-:-:S04]  /*1010*/  FFMA R8, R21, R19, R8 ;  /* 0x0000001315087223 */ /* 0x008fc80000000008 */
[----:B----4-:R-:W-:-:S04]  /*1020*/  FFMA R17, R23, R17, R8 ;  /* 0x0000001117117223 */ /* 0x010fc80000000008 */
[----:B0-----:R-:W-:-:S07]  /*1030*/  FFMA R8, R24, R20, R17 ;  /* 0x0000001418087223 */ /* 0x001fce0000000011 */
.L_x_33:
[----:B------:R-:W-:-:S13]  /*1040*/  LOP3.LUT P1, R10, R4, 0x3, RZ, 0xc0, !PT ;  /* 0x00000003040a7812 */ /* 0x000fda000782c0ff */
[----:B------:R-:W-:Y:S05]  /*1050*/  @!P1 BRA `(.L_x_32) ;  /* 0x0000000000c89947 */ /* 0x000fea0003800000 */
[----:B------:R-:W-:Y:S02]  /*1060*/  ISETP.NE.AND P2, PT, R10, 0x1, PT ;  /* 0x000000010a00780c */ /* 0x000fe40003f45270 */
[----:B------:R-:W-:-:S04]  /*1070*/  LOP3.LUT R4, R4, 0x1, RZ, 0xc0, !PT ;  /* 0x0000000104047812 */ /* 0x000fc800078ec0ff */
[----:B------:R-:W-:-:S07]  /*1080*/  ISETP.NE.U32.AND P1, PT, R4, 0x1, PT ;  /* 0x000000010400780c */ /* 0x000fce0003f25070 */
[----:B------:R-:W-:Y:S06]  /*1090*/  @!P2 BRA `(.L_x_34) ;  /* 0x000000000078a947 */ /* 0x000fec0003800000 */
[----:B------:R-:W0:Y:S01]  /*10a0*/  LDC.64 R14, c[0x0][0x388] ;  /* 0x0000e200ff0e7b82 */ /* 0x000e220000000a00 */
[----:B------:R-:W1:Y:S01]  /*10b0*/  LDCU.64 UR4, c[0x0][0x388] ;  /* 0x00007100ff0477ac */ /* 0x000e620008000a00 */
[CC--:B------:R-:W-:Y:S02]  /*10c0*/  IADD3 R4, P2, PT, R3.reuse, R18.reuse, RZ ;  /* 0x0000001203047210 */ /* 0x0c0fe40007f5e0ff */
[----:B------:R-:W-:-:S03]  /*10d0*/  IADD3 R11, PT, PT, R3, R18, RZ ;  /* 0x00000012030b7210 */ /* 0x000fc60007ffe0ff */
[----:B------:R-:W-:Y:S01]  /*10e0*/  IMAD.X R17, RZ, RZ, RZ, P2 ;  /* 0x000000ffff117224 */ /* 0x000fe200010e06ff */
[----:B-1----:R-:W-:Y:S01]  /*10f0*/  LEA R10, P2, R4, UR4, 0x2 ;  /* 0x00000004040a7c11 */ /* 0x002fe2000f8410ff */
[----:B0-----:R-:W-:-:S03]  /*1100*/  IMAD.WIDE.U32 R14, R11, 0x4, R14 ;  /* 0x000000040b0e7825 */ /* 0x001fc600078e000e */
[----:B------:R-:W-:-:S03]  /*1110*/  LEA.HI.X R11, R4, UR5, R17, 0x2, P2 ;  /* 0x00000005040b7c11 */ /* 0x000fc600090f1411 */
[----:B------:R0:W2:Y:S04]  /*1120*/  LDG.E.CONSTANT R15, desc[UR6][R14.64] ;  /* 0x000000060e0f7981 */ /* 0x0000a8000c1e9900 */
[----:B------:R1:W3:Y:S01]  /*1130*/  LDG.E.CONSTANT R10, desc[UR6][R10.64+0x4] ;  /* 0x000004060a0a7981 */ /* 0x0002e2000c1e9900 */
[----:B------:R-:W-:Y:S01]  /*1140*/  MOV R17, 0x400 ;  /* 0x0000040000117802 */ /* 0x000fe20000000f00 */
[C---:B------:R-:W-:Y:S01]  /*1150*/  IMAD.SHL.U32 R4, R18.reuse, 0x4, RZ ;  /* 0x0000000412047824 */ /* 0x040fe200078e00ff */
[----:B------:R-:W4:Y:S01]  /*1160*/  S2R R20, SR_CgaCtaId ;  /* 0x0000000000147919 */ /* 0x000f220000008800 */
[----:B------:R-:W-:-:S03]  /*1170*/  VIADD R18, R18, 0x2 ;  /* 0x0000000212127836 */ /* 0x000fc60000000000 */
[C---:B------:R-:W-:Y:S01]  /*1180*/  LOP3.LUT R19, R4.reuse, 0xf80, RZ, 0xc0, !PT ;  /* 0x00000f8004137812 */ /* 0x040fe200078ec0ff */
[----:B------:R-:W-:-:S05]  /*1190*/  VIADD R21, R4, 0x4 ;  /* 0x0000000404157836 */ /* 0x000fca0000000000 */
[----:B0-----:R-:W-:Y:S02]  /*11a0*/  LOP3.LUT R14, R21, 0xf80, RZ, 0xc0, !PT ;  /* 0x00000f80150e7812 */ /* 0x001fe400078ec0ff */
[----:B----4-:R-:W-:Y:S02]  /*11b0*/  LEA R20, R20, R17, 0x18 ;  /* 0x0000001114147211 */ /* 0x010fe400078ec0ff */
[C---:B------:R-:W-:Y:S02]  /*11c0*/  LOP3.LUT R17, R4.reuse, 0xfffff000, RZ, 0xc0, !PT ;  /* 0xfffff00004117812 */ /* 0x040fe400078ec0ff */
[----:B------:R-:W-:Y:S02]  /*11d0*/  LOP3.LUT R4, R4, 0x7c, RZ, 0xc0, !PT ;  /* 0x0000007c04047812 */ /* 0x000fe400078ec0ff */
[----:B------:R-:W-:Y:S02]  /*11e0*/  IADD3 R17, PT, PT, R19, R20, R17 ;  /* 0x0000001413117210 */ /* 0x000fe40007ffe011 */
[----:B------:R-:W-:-:S02]  /*11f0*/  LOP3.LUT R19, R21, 0xfffff000, RZ, 0xc0, !PT ;  /* 0xfffff00015137812 */ /* 0x000fc400078ec0ff */
[----:B------:R-:W-:Y:S01]  /*1200*/  LOP3.LUT R21, R21, 0x7c, RZ, 0xc0, !PT ;  /* 0x0000007c15157812 */ /* 0x000fe200078ec0ff */
[----:B------:R-:W-:Y:S01]  /*1210*/  IMAD.IADD R4, R17, 0x1, R4 ;  /* 0x0000000111047824 */ /* 0x000fe200078e0204 */
[----:B------:R-:W-:-:S04]  /*1220*/  IADD3 R14, PT, PT, R14, R20, R19 ;  /* 0x000000140e0e7210 */ /* 0x000fc80007ffe013 */
[----:B------:R-:W-:Y:S01]  /*1230*/  IADD3 R14, PT, PT, R14, R21, RZ ;  /* 0x000000150e0e7210 */ /* 0x000fe20007ffe0ff */
[----:B-1----:R-:W2:Y:S05]  /*1240*/  LDS R11, [R4] ;  /* 0x00000000040b7984 */ /* 0x002eaa0000000800 */
[----:B------:R-:W3:Y:S01]  /*1250*/  LDS R14, [R14] ;  /* 0x000000000e0e7984 */ /* 0x000ee20000000800 */
[----:B--2--5:R-:W-:-:S04]  /*1260*/  FFMA R11, R11, R15, R8 ;  /* 0x0000000f0b0b7223 */ /* 0x024fc80000000008 */
[----:B---3--:R-:W-:-:S07]  /*1270*/  FFMA R8, R14, R10, R11 ;  /* 0x0000000a0e087223 */ /* 0x008fce000000000b */
.L_x_34:
[----:B------:R-:W-:Y:S05]  /*1280*/  @P1 BRA `(.L_x_32) ;  /* 0x00000000003c1947 */ /* 0x000fea0003800000 */
[----:B------:R-:W0:Y:S01]  /*1290*/  LDC.64 R10, c[0x0][0x388] ;  /* 0x0000e200ff0a7b82 */ /* 0x000e220000000a00 */
[----:B------:R-:W-:-:S04]  /*12a0*/  IMAD.IADD R3, R3, 0x1, R18 ;  /* 0x0000000103037824 */ /* 0x000fc800078e0212 */
[----:B0-----:R-:W-:-:S06]  /*12b0*/  IMAD.WIDE.U32 R10, R3, 0x4, R10 ;  /* 0x00000004030a7825 */ /* 0x001fcc00078e000a */
[----:B------:R-:W2:Y:S01]  /*12c0*/  LDG.E.CONSTANT R10, desc[UR6][R10.64] ;  /* 0x000000060a0a7981 */ /* 0x000ea2000c1e9900 */
[----:B------:R-:W-:Y:S01]  /*12d0*/  MOV R4, 0x400 ;  /* 0x0000040000047802 */ /* 0x000fe20000000f00 */
[----:B------:R-:W-:Y:S01]  /*12e0*/  IMAD.SHL.U32 R3, R18, 0x4, RZ ;  /* 0x0000000412037824 */ /* 0x000fe200078e00ff */
[----:B------:R-:W0:Y:S02]  /*12f0*/  S2R R15, SR_CgaCtaId ;  /* 0x00000000000f7919 */ /* 0x000e240000008800 */
[----:B0-----:R-:W-:Y:S02]  /*1300*/  LEA R14, R15, R4, 0x18 ;  /* 0x000000040f0e7211 */ /* 0x001fe400078ec0ff */
[C---:B------:R-:W-:Y:S02]  /*1310*/  LOP3.LUT R4, R3.reuse, 0xfffff000, RZ, 0xc0, !PT ;  /* 0xfffff00003047812 */ /* 0x040fe400078ec0ff */
[C---:B------:R-:W-:Y:S02]  /*1320*/  LOP3.LUT R15, R3.reuse, 0xf80, RZ, 0xc0, !PT ;  /* 0x00000f80030f7812 */ /* 0x040fe400078ec0ff */
[----:B------:R-:W-:-:S02]  /*1330*/  LOP3.LUT R3, R3, 0x7c, RZ, 0xc0, !PT ;  /* 0x0000007c03037812 */ /* 0x000fc400078ec0ff */
[----:B------:R-:W-:-:S05]  /*1340*/  IADD3 R4, PT, PT, R15, R14, R4 ;  /* 0x0000000e0f047210 */ /* 0x000fca0007ffe004 */
[----:B------:R-:W-:-:S06]  /*1350*/  IMAD.IADD R3, R4, 0x1, R3 ;  /* 0x0000000104037824 */ /* 0x000fcc00078e0203 */
[----:B------:R-:W2:Y:S02]  /*1360*/  LDS R3, [R3] ;  /* 0x0000000003037984 */ /* 0x000ea40000000800 */
[----:B--2--5:R-:W-:-:S07]  /*1370*/  FFMA R8, R3, R10, R8 ;  /* 0x0000000a03087223 */ /* 0x024fce0000000008 */
.L_x_32:
[----:B-----5:R1:W-:Y:S01]  /*1380*/  STL [R13], R8 ;  /* 0x000000080d007387 */ /* 0x0203e20000100800 */
[----:B------:R-:W-:Y:S05]  /*1390*/  @!P0 BRA `(.L_x_35) ;  /* 0xfffffff400688947 */ /* 0x000fea000383ffff */
.L_x_29:
[----:B------:R-:W-:Y:S05]  /*13a0*/  BSYNC.RECONVERGENT B0 ;  /* 0x0000000000007941 */ /* 0x000fea0003800200 */
.L_x_28:
[----:B------:R-:W-:Y:S01]  /*13b0*/  BAR.SYNC.DEFER_BLOCKING 0x0 ;  /* 0x0000000000007b1d */ /* 0x000fe20000010000 */
[----:B------:R-:W-:-:S05]  /*13c0*/  IMAD R4, R7, UR8, R6 ;  /* 0x0000000807047c24 */ /* 0x000fca000f8e0206 */
[----:B------:R-:W-:-:S13]  /*13d0*/  ISETP.GE.AND P0, PT, R4, R5, PT ;  /* 0x000000050400720c */ /* 0x000fda0003f06270 */
[----:B------:R-:W-:Y:S05]  /*13e0*/  @P0 EXIT ;  /* 0x000000000000094d */ /* 0x000fea0003800000 */
[----:B------:R-:W2:Y:S01]  /*13f0*/  I2F.U32.RP R10, R9 ;  /* 0x00000009000a7306 */ /* 0x000ea20000209000 */
[----:B01----:R-:W-:Y:S01]  /*1400*/  IMAD.IADD R8, R4, 0x1, R9 ;  /* 0x0000000104087824 */ /* 0x003fe200078e0209 */
[----:B------:R-:W-:Y:S01]  /*1410*/  ISETP.NE.U32.AND P2, PT, R9, RZ, PT ;  /* 0x000000ff0900720c */ /* 0x000fe20003f45070 */
[----:B------:R-:W0:Y:S01]  /*1420*/  LDCU.64 UR4, c[0x0][0x3a0] ;  /* 0x00007400ff0477ac */ /* 0x000e220008000a00 */
[----:B------:R-:W-:Y:S02]  /*1430*/  BSSY.RECONVERGENT B0, `(.L_x_36) ;  /* 0x0000039000007945 */ /* 0x000fe40003800200 */
[CC--:B------:R-:W-:Y:S01]  /*1440*/  ISETP.GE.AND P0, PT, R8.reuse, R5.reuse, PT ;  /* 0x000000050800720c */ /* 0x0c0fe20003f06270 */
[----:B------:R-:W1:Y:S01]  /*1450*/  LDCU.64 UR10, c[0x0][0x390] ;  /* 0x00007200ff0a77ac */ /* 0x000e620008000a00 */
[----:B------:R-:W-:Y:S02]  /*1460*/  VIMNMX R11, PT, PT, R8, R5, !PT ;  /* 0x00000005080b7248 */ /* 0x000fe40007fe0100 */
[----:B------:R-:W-:-:S04]  /*1470*/  SEL R14, RZ, 0x1, P0 ;  /* 0x00000001ff0e7807 */ /* 0x000fc80000000000 */
[----:B------:R-:W-:Y:S01]  /*1480*/  IADD3 R8, PT, PT, R11, -R8, -R14 ;  /* 0x800000080b087210 */ /* 0x000fe20007ffe80e */
[----:B--2---:R-:W2:Y:S02]  /*1490*/  MUFU.RCP R10, R10 ;  /* 0x0000000a000a7308 */ /* 0x004ea40000001000 */
[----:B--2---:R-:W-:Y:S02]  /*14a0*/  IADD3 R2, PT, PT, R10, 0xffffffe, RZ ;  /* 0x0ffffffe0a027810 */ /* 0x004fe40007ffe0ff */
[----:B------:R-:W2:Y:S04]  /*14b0*/  LDC.64 R10, c[0x0][0x3a0] ;  /* 0x0000e800ff0a7b82 */ /* 0x000ea80000000a00 */
[----:B------:R3:W4:Y:S02]  /*14c0*/  F2I.FTZ.U32.TRUNC.NTZ R3, R2 ;  /* 0x0000000200037305 */ /* 0x000724000021f000 */
[----:B---3--:R-:W-:-:S02]  /*14d0*/  IMAD.MOV.U32 R2, RZ, RZ, RZ ;  /* 0x000000ffff027224 */ /* 0x008fc400078e00ff */
[----:B----4-:R-:W-:-:S04]  /*14e0*/  IMAD.MOV R12, RZ, RZ, -R3 ;  /* 0x000000ffff0c7224 */ /* 0x010fc800078e0a03 */
[----:B------:R-:W-:-:S04]  /*14f0*/  IMAD R13, R12, R9, RZ ;  /* 0x000000090c0d7224 */ /* 0x000fc800078e02ff */
[----:B------:R-:W-:Y:S02]  /*1500*/  IMAD.HI.U32 R3, R3, R13, R2 ;  /* 0x0000000d03037227 */ /* 0x000fe400078e0002 */
[----:B------:R-:W3:Y:S04]  /*1510*/  LDC.64 R12, c[0x0][0x390] ;  /* 0x0000e400ff0c7b82 */ /* 0x000ee80000000a00 */
[----:B------:R-:W-:-:S04]  /*1520*/  IMAD.HI.U32 R3, R3, R8, RZ ;  /* 0x0000000803037227 */ /* 0x000fc800078e00ff */
[----:B------:R-:W-:-:S04]  /*1530*/  IMAD.MOV R2, RZ, RZ, -R3 ;  /* 0x000000ffff027224 */ /* 0x000fc800078e0a03 */
[----:B------:R-:W-:-:S05]  /*1540*/  IMAD R8, R9, R2, R8 ;  /* 0x0000000209087224 */ /* 0x000fca00078e0208 */
[----:B------:R-:W-:-:S13]  /*1550*/  ISETP.GE.U32.AND P0, PT, R8, R9, PT ;  /* 0x000000090800720c */ /* 0x000fda0003f06070 */
[----:B------:R-:W-:Y:S01]  /*1560*/  @P0 IADD3 R8, PT, PT, R8, -R9, RZ ;  /* 0x8000000908080210 */ /* 0x000fe20007ffe0ff */
[----:B------:R-:W-:-:S03]  /*1570*/  @P0 VIADD R3, R3, 0x1 ;  /* 0x0000000103030836 */ /* 0x000fc60000000000 */
[----:B------:R-:W-:-:S13]  /*1580*/  ISETP.GE.U32.AND P1, PT, R8, R9, PT ;  /* 0x000000090800720c */ /* 0x000fda0003f26070 */
[----:B------:R-:W-:Y:S01]  /*1590*/  @P1 VIADD R3, R3, 0x1 ;  /* 0x0000000103031836 */ /* 0x000fe20000000000 */
[----:B------:R-:W-:-:S05]  /*15a0*/  @!P2 LOP3.LUT R3, RZ, R9, RZ, 0x33, !PT ;  /* 0x00000009ff03a212 */ /* 0x000fca00078e33ff */
[----:B------:R-:W-:-:S05]  /*15b0*/  IMAD.IADD R2, R14, 0x1, R3 ;  /* 0x000000010e027824 */ /* 0x000fca00078e0203 */
[C---:B------:R-:W-:Y:S02]  /*15c0*/  LOP3.LUT R3, R2.reuse, 0x3, RZ, 0xc0, !PT ;  /* 0x0000000302037812 */ /* 0x040fe400078ec0ff */
[----:B------:R-:W-:Y:S02]  /*15d0*/  ISETP.GE.U32.AND P0, PT, R2, 0x3, PT ;  /* 0x000000030200780c */ /* 0x000fe40003f06070 */
[----:B------:R-:W-:-:S13]  /*15e0*/  ISETP.NE.AND P1, PT, R3, 0x3, PT ;  /* 0x000000030300780c */ /* 0x000fda0003f25270 */
[----:B0123--:R-:W-:Y:S05]  /*15f0*/  @!P1 BRA `(.L_x_37) ;  /* 0x0000000000709947 */ /* 0x00ffea0003800000 */
[----:B------:R-:W-:-:S05]  /*1600*/  VIADD R2, R2, 0x1 ;  /* 0x0000000102027836 */ /* 0x000fca0000000000 */
[----:B------:R-:W-:Y:S01]  /*1610*/  LOP3.LUT R8, R2, 0x3, RZ, 0xc0, !PT ;  /* 0x0000000302087812 */ /* 0x000fe200078ec0ff */
[----:B------:R-:W-:-:S04]  /*1620*/  IMAD.WIDE.U32 R2, R4, 0x4, RZ ;  /* 0x0000000404027825 */ /* 0x000fc800078e00ff */
[C---:B------:R-:W-:Y:S01]  /*1630*/  IMAD R7, R8.reuse, R0, R7 ;  /* 0x0000000008077224 */ /* 0x040fe200078e0207 */
[----:B------:R-:W-:-:S03]  /*1640*/  IADD3 R0, PT, PT, -R8, RZ, RZ ;  /* 0x000000ff08007210 */ /* 0x000fc60007ffe1ff */
[----:B------:R-:W-:-:S07]  /*1650*/  IMAD R4, R7, UR8, R6 ;  /* 0x0000000807047c24 */ /* 0x000fce000f8e0206 */
.L_x_38:
[----:B0-----:R-:W-:Y:S01]  /*1660*/  IADD3 R14, P1, PT, R2, UR4, RZ ;  /* 0x00000004020e7c10 */ /* 0x001fe2000ff3e0ff */
[----:B------:R-:W-:-:S03]  /*1670*/  IMAD.IADD R16, R1, 0x1, R2 ;  /* 0x0000000101107824 */ /* 0x000fc600078e0202 */
[----:B------:R-:W-:Y:S02]  /*1680*/  IADD3.X R15, PT, PT, R3, UR5, RZ, P1, !PT ;  /* 0x00000005030f7c10 */ /* 0x000fe40008ffe4ff */
[----:B------:R-:W2:Y:S04]  /*1690*/  LDL R6, [R16] ;  /* 0x0000000010067983 */ /* 0x000ea80000100800 */
[----:B------:R-:W2:Y:S01]  /*16a0*/  LDG.E R15, desc[UR6][R14.64] ;  /* 0x000000060e0f7981 */ /* 0x000ea2000c1e1900 */
[----:B------:R-:W-:Y:S01]  /*16b0*/  IMAD.MOV.U32 R17, RZ, RZ, RZ ;  /* 0x000000ffff117224 */ /* 0x000fe200078e00ff */
[----:B------:R-:W-:Y:S01]  /*16c0*/  IADD3 R0, PT, PT, R0, 0x1, RZ ;  /* 0x0000000100007810 */ /* 0x000fe20007ffe0ff */
[----:B--2---:R-:W-:-:S04]  /*16d0*/  FADD R8, R6, R15 ;  /* 0x0000000f06087221 */ /* 0x004fc80000000000 */
[----:B------:R-:W0:Y:S02]  /*16e0*/  F2F.F64.F32 R6, R8 ;  /* 0x0000000800067310 */ /* 0x000e240000201800 */
[----:B0-----:R-:W-:Y:S01]  /*16f0*/  DSETP.MAX.AND P1, P2, RZ, R6, PT ;  /* 0x00000006ff00722a */ /* 0x001fe20003a2f000 */
[----:B------:R-:W-:-:S05]  /*1700*/  IMAD.MOV.U32 R18, RZ, RZ, R7 ;  /* 0x000000ffff127224 */ /* 0x000fca00078e0007 */
[C---:B------:R-:W-:Y:S02]  /*1710*/  FSEL R19, R17.reuse, R18, P1 ;  /* 0x0000001211137208 */ /* 0x040fe40000800000 */
[----:B------:R-:W-:Y:S02]  /*1720*/  SEL R6, R17, R6, P1 ;  /* 0x0000000611067207 */ /* 0x000fe40000800000 */
[----:B------:R-:W-:-:S04]  /*1730*/  IADD3 R14, P1, PT, R2, UR10, RZ ;  /* 0x0000000a020e7c10 */ /* 0x000fc8000ff3e0ff */
[----:B------:R-:W-:Y:S02]  /*1740*/  @P2 LOP3.LUT R19, R18, 0x80000, RZ, 0xfc, !PT ;  /* 0x0008000012132812 */ /* 0x000fe400078efcff */
[----:B------:R-:W-:Y:S01]  /*1750*/  IADD3.X R15, PT, PT, R3, UR11, RZ, P1, !PT ;  /* 0x0000000b030f7c10 */ /* 0x000fe20008ffe4ff */
[----:B------:R-:W-:Y:S01]  /*1760*/  IMAD.WIDE.U32 R2, R9, 0x4, R2 ;  /* 0x0000000409027825 */ /* 0x000fe200078e0002 */
[----:B------:R-:W-:-:S03]  /*1770*/  ISETP.NE.AND P1, PT, R0, RZ, PT ;  /* 0x000000ff0000720c */ /* 0x000fc60003f25270 */
[----:B------:R-:W-:-:S06]  /*1780*/  IMAD.MOV.U32 R7, RZ, RZ, R19 ;  /* 0x000000ffff077224 */ /* 0x000fcc00078e0013 */
[----:B------:R-:W0:Y:S02]  /*1790*/  F2F.F32.F64 R7, R6 ;  /* 0x0000000600077310 */ /* 0x000e240000301000 */
[----:B0-----:R0:W-:Y:S02]  /*17a0*/  STG.E desc[UR6][R14.64], R7 ;  /* 0x000000070e007986 */ /* 0x0011e4000c101906 */
[----:B------:R-:W-:Y:S05]  /*17b0*/  @P1 BRA `(.L_x_38) ;  /* 0xfffffffc00a81947 */ /* 0x000fea000383ffff */
.L_x_37:
[----:B------:R-:W-:Y:S05]  /*17c0*/  BSYNC.RECONVERGENT B0 ;  /* 0x0000000000007941 */ /* 0x000fea0003800200 */
.L_x_36:
[----:B------:R-:W-:Y:S05]  /*17d0*/  @!P0 EXIT ;  /* 0x000000000000894d */ /* 0x000fea0003800000 */
.L_x_39:
[----:B-1----:R-:W-:-:S04]  /*17e0*/  IMAD.WIDE.U32 R2, R4, 0x4, R10 ;  /* 0x0000000404027825 */ /* 0x002fc800078e000a */
[----:B------:R-:W-:Y:S02]  /*17f0*/  IMAD R0, R4, 0x4, R1 ;  /* 0x0000000404007824 */ /* 0x000fe400078e0201 */
[----:B------:R-:W2:Y:S04]  /*1800*/  LDG.E R3, desc[UR6][R2.64] ;  /* 0x0000000602037981 */ /* 0x000ea8000c1e1900 */
[----:B------:R-:W2:Y:S01]  /*1810*/  LDL R0, [R0] ;  /* 0x0000000000007983 */ /* 0x000ea20000100800 */
[----:B0-----:R-:W-:Y:S02]  /*1820*/  IMAD.MOV.U32 R14, RZ, RZ, RZ ;  /* 0x000000ffff0e7224 */ /* 0x001fe400078e00ff */
[----:B--2---:R-:W-:Y:S01]  /*1830*/  FADD R8, R0, R3 ;  /* 0x0000000300087221 */ /* 0x004fe20000000000 */
[C---:B------:R-:W-:Y:S01]  /*1840*/  IADD3 R0, PT, PT, R4.reuse, R9, RZ ;  /* 0x0000000904007210 */ /* 0x040fe20007ffe0ff */
[----:B------:R-:W-:-:S02]  /*1850*/  IMAD.WIDE.U32 R2, R4, 0x4, R12 ;  /* 0x0000000404027825 */ /* 0x000fc400078e000c */
[----:B------:R0:W1:Y:S02]  /*1860*/  F2F.F64.F32 R6, R8 ;  /* 0x0000000800067310 */ /* 0x0000640000201800 */
[----:B0-----:R-:W-:-:S06]  /*1870*/  IMAD R8, R0, 0x4, R1 ;  /* 0x0000000400087824 */ /* 0x001fcc00078e0201 */
[----:B------:R-:W2:Y:S01]  /*1880*/  LDL R8, [R8] ;  /* 0x0000000008087983 */ /* 0x000ea20000100800 */
[----:B-1----:R-:W-:Y:S01]  /*1890*/  DSETP.MAX.AND P0, P1, RZ, R6, PT ;  /* 0x00000006ff00722a */ /* 0x002fe2000390f000 */
[----:B------:R-:W-:-:S05]  /*18a0*/  IMAD.MOV.U32 R15, RZ, RZ, R7 ;  /* 0x000000ffff0f7224 */ /* 0x000fca00078e0007 */
[C---:B------:R-:W-:Y:S02]  /*18b0*/  FSEL R17, R14.reuse, R15, P0 ;  /* 0x0000000f0e117208 */ /* 0x040fe40000000000 */
[----:B------:R-:W-:-:S06]  /*18c0*/  SEL R6, R14, R6, P0 ;  /* 0x000000060e067207 */ /* 0x000fcc0000000000 */
[----:B------:R-:W-:Y:S01]  /*18d0*/  @P1 LOP3.LUT R17, R15, 0x80000, RZ, 0xfc, !PT ;  /* 0x000800000f111812 */ /* 0x000fe200078efcff */
[----:B------:R-:W-:-:S04]  /*18e0*/  IMAD.WIDE.U32 R14, R0, 0x4, R10 ;  /* 0x00000004000e7825 */ /* 0x000fc800078e000a */
[----:B------:R-:W-:-:S04]  /*18f0*/  IMAD.MOV.U32 R7, RZ, RZ, R17 ;  /* 0x000000ffff077224 */ /* 0x000fc800078e0011 */
[----:B------:R-:W0:Y:S02]  /*1900*/  F2F.F32.F64 R19, R6 ;  /* 0x0000000600137310 */ /* 0x000e240000301000 */
[----:B0-----:R0:W-:Y:S04]  /*1910*/  STG.E desc[UR6][R2.64], R19 ;  /* 0x0000001302007986 */ /* 0x0011e8000c101906 */
[----:B------:R-:W2:Y:S01]  /*1920*/  LDG.E R15, desc[UR6][R14.64] ;  /* 0x000000060e0f7981 */ /* 0x000ea2000c1e1900 */
[----:B------:R-:W-:Y:S02]  /*1930*/  IMAD.MOV.U32 R4, RZ, RZ, RZ ;  /* 0x000000ffff047224 */ /* 0x000fe400078e00ff */
[----:B------:R-:W-:Y:S02]  /*1940*/  IMAD.MOV.U32 R6, RZ, RZ, RZ ;  /* 0x000000ffff067224 */ /* 0x000fe400078e00ff */
[----:B0-----:R-:W-:-:S02]  /*1950*/  IMAD.IADD R2, R0, 0x1, R9 ;  /* 0x0000000100027824 */ /* 0x001fc400078e0209 */
[----:B--2---:R-:W-:-:S06]  /*1960*/  FADD R16, R8, R15 ;  /* 0x0000000f08107221 */ /* 0x004fcc0000000000 */
[----:B------:R-:W0:Y:S02]  /*1970*/  F2F.F64.F32 R16, R16 ;  /* 0x0000001000107310 */ /* 0x000e240000201800 */
[----:B0-----:R-:W-:Y:S01]  /*1980*/  DSETP.MAX.AND P0, P1, RZ, R16, PT ;  /* 0x00000010ff00722a */ /* 0x001fe2000390f000 */
[----:B------:R-:W-:Y:S01]  /*1990*/  IMAD.MOV.U32 R21, RZ, RZ, R17 ;  /* 0x000000ffff157224 */ /* 0x000fe200078e0011 */
[----:B------:R-:W-:-:S04]  /*19a0*/  MOV R7, R16 ;  /* 0x0000001000077202 */ /* 0x000fc80000000f00 */
[----:B------:R-:W-:Y:S02]  /*19b0*/  FSEL R23, R4, R21, P0 ;  /* 0x0000001504177208 */ /* 0x000fe40000000000 */
[----:B------:R-:W-:-:S06]  /*19c0*/  SEL R6, R6, R7, P0 ;  /* 0x0000000706067207 */ /* 0x000fcc0000000000 */
[----:B------:R-:W-:-:S05]  /*19d0*/  @P1 LOP3.LUT R23, R21, 0x80000, RZ, 0xfc, !PT ;  /* 0x0008000015171812 */ /* 0x000fca00078efcff */
[----:B------:R-:W-:-:S04]  /*19e0*/  IMAD.MOV.U32 R7, RZ, RZ, R23 ;  /* 0x000000ffff077224 */ /* 0x000fc800078e0017 */
[----:B------:R-:W0:Y:S01]  /*19f0*/  F2F.F32.F64 R3, R6 ;  /* 0x0000000600037310 */ /* 0x000e220000301000 */
[----:B------:R-:W-:Y:S02]  /*1a00*/  IMAD R4, R2, 0x4, R1 ;  /* 0x0000000402047824 */ /* 0x000fe400078e0201 */
[----:B------:R-:W-:-:S04]  /*1a10*/  IMAD.WIDE.U32 R14, R0, 0x4, R12 ;  /* 0x00000004000e7825 */ /* 0x000fc800078e000c */
[----:B------:R-:W-:Y:S01]  /*1a20*/  IMAD.WIDE.U32 R16, R2, 0x4, R10 ;  /* 0x0000000402107825 */ /* 0x000fe200078e000a */
[----:B------:R-:W2:Y:S04]  /*1a30*/  LDL R4, [R4] ;  /* 0x0000000004047983 */ /* 0x000ea80000100800 */
[----:B0-----:R0:W-:Y:S04]  /*1a40*/  STG.E desc[UR6][R14.64], R3 ;  /* 0x000000030e007986 */ /* 0x0011e8000c101906 */
[----:B------:R-:W2:Y:S01]  /*1a50*/  LDG.E R17, desc[UR6][R16.64] ;  /* 0x0000000610117981 */ /* 0x000ea2000c1e1900 */
[----:B------:R-:W-:-:S02]  /*1a60*/  IMAD.MOV.U32 R0, RZ, RZ, RZ ;  /* 0x000000ffff007224 */ /* 0x000fc400078e00ff */
[----:B------:R-:W-:Y:S02]  /*1a70*/  IMAD.MOV.U32 R6, RZ, RZ, RZ ;  /* 0x000000ffff067224 */ /* 0x000fe400078e00ff */
[----:B--2---:R-:W-:-:S06]  /*1a80*/  FADD R18, R4, R17 ;  /* 0x0000001104127221 */ /* 0x004fcc0000000000 */
[----:B------:R-:W1:Y:S02]  /*1a90*/  F2F.F64.F32 R18, R18 ;  /* 0x0000001200127310 */ /* 0x000e640000201800 */
[----:B-1----:R-:W-:Y:S01]  /*1aa0*/  DSETP.MAX.AND P0, P1, RZ, R18, PT ;  /* 0x00000012ff00722a */ /* 0x002fe2000390f000 */
[----:B------:R-:W-:Y:S01]  /*1ab0*/  MOV R21, R19 ;  /* 0x0000001300157202 */ /* 0x000fe20000000f00 */
[----:B------:R-:W-:-:S04]  /*1ac0*/  IMAD.MOV.U32 R7, RZ, RZ, R18 ;  /* 0x000000ffff077224 */ /* 0x000fc800078e0012 */
[----:B------:R-:W-:Y:S02]  /*1ad0*/  FSEL R23, R0, R21, P0 ;  /* 0x0000001500177208 */ /* 0x000fe40000000000 */
[----:B------:R-:W-:-:S06]  /*1ae0*/  SEL R6, R6, R7, P0 ;  /* 0x0000000706067207 */ /* 0x000fcc0000000000 */
[----:B------:R-:W-:-:S05]  /*1af0*/  @P1 LOP3.LUT R23, R21, 0x80000, RZ, 0xfc, !PT ;  /* 0x0008000015171812 */ /* 0x000fca00078efcff */
[----:B------:R-:W-:-:S04]  /*1b00*/  IMAD.MOV.U32 R7, RZ, RZ, R23 ;  /* 0x000000ffff077224 */ /* 0x000fc800078e0017 */
[----:B------:R-:W1:Y:S01]  /*1b10*/  F2F.F32.F64 R19, R6 ;  /* 0x0000000600137310 */ /* 0x000e620000301000 */
[C---:B------:R-:W-:Y:S01]  /*1b20*/  IADD3 R4, PT, PT, R2.reuse, R9, RZ ;  /* 0x0000000902047210 */ /* 0x040fe20007ffe0ff */
[----:B0-----:R-:W-:-:S04]  /*1b30*/  IMAD.WIDE.U32 R2, R2, 0x4, R12 ;  /* 0x0000000402027825 */ /* 0x001fc800078e000c */
[C---:B------:R-:W-:Y:S02]  /*1b40*/  IMAD R0, R4.reuse, 0x4, R1 ;  /* 0x0000000404007824 */ /* 0x040fe400078e0201 */
[----:B------:R-:W-:-:S04]  /*1b50*/  IMAD.WIDE.U32 R14, R4, 0x4, R10 ;  /* 0x00000004040e7825 */ /* 0x000fc800078e000a */
[----:B------:R-:W2:Y:S04]  /*1b60*/  LDL R0, [R0] ;  /* 0x0000000000007983 */ /* 0x000ea80000100800 */
[----:B-1----:R0:W-:Y:S04]  /*1b70*/  STG.E desc[UR6][R2.64], R19 ;  /* 0x0000001302007986 */ /* 0x0021e8000c101906 */
[----:B------:R-:W2:Y:S01]  /*1b80*/  LDG.E R15, desc[UR6][R14.64] ;  /* 0x000000060e0f7981 */ /* 0x000ea2000c1e1900 */
[----:B------:R-:W-:Y:S02]  /*1b90*/  IMAD.MOV.U32 R6, RZ, RZ, RZ ;  /* 0x000000ffff067224 */ /* 0x000fe400078e00ff */
[----:B0-----:R-:W-:-:S04]  /*1ba0*/  IMAD.WIDE.U32 R2, R4, 0x4, R12 ;  /* 0x0000000404027825 */ /* 0x001fc800078e000c */
[----:B------:R-:W-:Y:S02]  /*1bb0*/  IMAD.IADD R4, R4, 0x1, R9 ;  /* 0x0000000104047824 */ /* 0x000fe400078e0209 */
[----:B--2---:R-:W-:-:S06]  /*1bc0*/  FADD R16, R0, R15 ;  /* 0x0000000f00107221 */ /* 0x004fcc0000000000 */
[----:B------:R-:W0:Y:S02]  /*1bd0*/  F2F.F64.F32 R16, R16 ;  /* 0x0000001000107310 */ /* 0x000e240000201800 */
[----:B0-----:R-:W-:Y:S01]  /*1be0*/  DSETP.MAX.AND P0, P1, RZ, R16, PT ;  /* 0x00000010ff00722a */ /* 0x001fe2000390f000 */
[----:B------:R-:W-:Y:S01]  /*1bf0*/  IMAD.MOV.U32 R21, RZ, RZ, R17 ;  /* 0x000000ffff157224 */ /* 0x000fe200078e0011 */
[----:B------:R-:W-:-:S04]  /*1c00*/  MOV R7, R16 ;  /* 0x0000001000077202 */ /* 0x000fc80000000f00 */
[C---:B------:R-:W-:Y:S02]  /*1c10*/  FSEL R23, R6.reuse, R21, P0 ;  /* 0x0000001506177208 */ /* 0x040fe40000000000 */
[----:B------:R-:W-:-:S06]  /*1c20*/  SEL R6, R6, R7, P0 ;  /* 0x0000000706067207 */ /* 0x000fcc0000000000 */
[----:B------:R-:W-:-:S05]  /*1c30*/  @P1 LOP3.LUT R23, R21, 0x80000, RZ, 0xfc, !PT ;  /* 0x0008000015171812 */ /* 0x000fca00078efcff */
[----:B------:R-:W-:-:S06]  /*1c40*/  IMAD.MOV.U32 R7, RZ, RZ, R23 ;  /* 0x000000ffff077224 */ /* 0x000fcc00078e0017 */
[----:B------:R-:W0:Y:S01]  /*1c50*/  F2F.F32.F64 R7, R6 ;  /* 0x0000000600077310 */ /* 0x000e220000301000 */
[----:B------:R-:W-:Y:S01]  /*1c60*/  ISETP.GE.AND P0, PT, R4, R5, PT ;  /* 0x000000050400720c */ /* 0x000fe20003f06270 */
[----:B0-----:R1:W-:-:S12]  /*1c70*/  STG.E desc[UR6][R2.64], R7 ;  /* 0x0000000702007986 */ /* 0x0013d8000c101906 */
[----:B------:R-:W-:Y:S05]  /*1c80*/  @!P0 BRA `(.L_x_39) ;  /* 0xfffffff800d48947 */ /* 0x000fea000383ffff */
[----:B------:R-:W-:Y:S05]  /*1c90*/  EXIT ;  /* 0x000000000000794d */ /* 0x000fea0003800000 */
.L_x_40:
        /* <DEDUP_REMOVED lines=14> */
.L_x_62:


//--------------------- .text._Z6fully1PfPKfS_iiS_ --------------------------
	.section	.text._Z6fully1PfPKfS_iiS_,"ax",@progbits
	.align	128
        .global         _Z6fully1PfPKfS_iiS_
        .type           _Z6fully1PfPKfS_iiS_,@function
        .size           _Z6fully1PfPKfS_iiS_,(.L_x_63 - _Z6fully1PfPKfS_iiS_)
        .other          _Z6fully1PfPKfS_iiS_,@"STO_CUDA_ENTRY STV_DEFAULT"
_Z6fully1PfPKfS_iiS_:
.text._Z6fully1PfPKfS_iiS_:
[----:B------:R-:W0:Y:S02]  /*0000*/  LDC R1, c[0x0][0x37c] ;  /* 0x0000df00ff017b82 */ /* 0x000e240000000800 */
[----:B0-----:R-:W-:Y:S01]  /*0010*/  IADD3 R1, PT, PT, R1, -0x4000, RZ ;  /* 0xffffc00001017810 */ /* 0x001fe20007ffe0ff */
[----:B------:R-:W-:Y:S01]  /*0020*/  HFMA2 R0, -RZ, RZ, 0, 5.9604644775390625e-08 ;  /* 0x00000001ff007431 */ /* 0x000fe200000001ff */
[----:B------:R-:W-:Y:S01]  /*0030*/  MOV R2, RZ ;  /* 0x000000ff00027202 */ /* 0x000fe20000000f00 */
[----:B------:R-:W-:Y:S01]  /*0040*/  UMOV UR5, URZ ;  /* 0x000000ff00057c82 */ /* 0x000fe20008000000 */
[----:B------:R-:W-:Y:S01]  /*0050*/  R2UR UR4, R1 ;  /* 0x00000000010472ca */ /* 0x000fe200000e0000 */
[----:B------:R0:W-:-:S14]  /*0060*/  STL [R1], RZ ;  /* 0x000000ff01007387 */ /* 0x0001dc0000100800 */
.L_x_41:
[C---:B-1----:R-:W-:Y:S02]  /*0070*/  LEA R3, R0.reuse, R1, 0x2 ;  /* 0x0000000100037211 */ /* 0x042fe400078e10ff */
[----:B------:R-:W-:-:S03]  /*0080*/  IADD3 R0, P0, PT, R0, 0x69, RZ ;  /* 0x0000006900007810 */ /* 0x000fc60007f1e0ff */
[----:B------:R1:W-:Y:S01]  /*0090*/  STL [R3], RZ ;  /* 0x000000ff03007387 */ /* 0x0003e20000100800 */
[----:B------:R-:W-:Y:S02]  /*00a0*/  IADD3.X R2, PT, PT, RZ, R2, RZ, P0, !PT ;  /* 0x00000002ff027210 */ /* 0x000fe400007fe4ff */
[----:B------:R-:W-:Y:S01]  /*00b0*/  ISETP.GE.U32.AND P0, PT, R0, 0x1000, PT ;  /* 0x000010000000780c */ /* 0x000fe20003f06070 */
[----:B------:R1:W-:Y:S03]  /*00c0*/  STL [R3+0x4], RZ ;  /* 0x000004ff03007387 */ /* 0x0003e60000100800 */
[----:B------:R-:W-:Y:S01]  /*00d0*/  ISETP.GE.U32.AND.EX P0, PT, R2, RZ, PT, P0 ;  /* 0x000000ff0200720c */ /* 0x000fe20003f06100 */
        /* <DEDUP_REMOVED lines=104> */
[----:B------:R-:W2:Y:S01]  /*0760*/  S2R R55, SR_TID.Y ;  /* 0x0000000000377919 */ /* 0x000ea20000002200 */
[----:B------:R-:W3:Y:S01]  /*0770*/  LDCU UR6, c[0x0][0x398] ;  /* 0x00007300ff0677ac */ /* 0x000ee20008000800 */
[----:B------:R-:W2:Y:S01]  /*0780*/  S2R R0, SR_TID.X ;  /* 0x0000000000007919 */ /* 0x000ea20000002100 */
[----:B------:R-:W4:Y:S01]  /*0790*/  LDCU UR11, c[0x0][0x360] ;  /* 0x00006c00ff0b77ac */ /* 0x000f220008000800 */
[----:B------:R-:W4:Y:S01]  /*07a0*/  LDCU UR12, c[0x0][0x364] ;  /* 0x00006c80ff0c77ac */ /* 0x000f220008000800 */
[----:B------:R-:W0:Y:S01]  /*07b0*/  LDCU.64 UR14, c[0x0][0x358] ;  /* 0x00006b00ff0e77ac */ /* 0x000e220008000a00 */
[----:B---3--:R-:W-:Y:S02]  /*07c0*/  UISETP.GE.AND UP0, UPT, UR6, 0x1, UPT ;  /* 0x000000010600788c */ /* 0x008fe4000bf06270 */
[----:B----4-:R-:W-:Y:S02]  /*07d0*/  UIMAD UR10, UR11, UR12, URZ ;  /* 0x0000000c0b0a72a4 */ /* 0x010fe4000f8e02ff */
[----:B--2---:R-:W-:-:S05]  /*07e0*/  IMAD R54, R55, UR11, R0 ;  /* 0x0000000b37367c24 */ /* 0x004fca000f8e0200 */
[----:B0-----:R-:W-:Y:S05]  /*07f0*/  BRA.U !UP0, `(.L_x_42) ;  /* 0x0000000908887547 */ /* 0x001fea000b800000 */
[----:B-1----:R-:W0:Y:S01]  /*0800*/  S2R R3, SR_CTAID.X ;  /* 0x0000000000037919 */ /* 0x002e220000002500 */
[----:B------:R-:W1:Y:S01]  /*0810*/  LDCU.64 UR8, c[0x0][0x388] ;  /* 0x00007100ff0877ac */ /* 0x000e620008000a00 */
[----:B------:R-:W-:Y:S01]  /*0820*/  HFMA2 R5, -RZ, RZ, 0, 2.384185791015625e-07 ;  /* 0x00000004ff057431 */ /* 0x000fe200000001ff */
[----:B------:R-:W2:Y:S01]  /*0830*/  S2R R56, SR_CTAID.Y ;  /* 0x0000000000387919 */ /* 0x000ea20000002600 */
[----:B-1----:R-:W-:-:S04]  /*0840*/  UIADD3 UR7, UP0, UPT, UR8, 0x60, URZ ;  /* 0x0000006008077890 */ /* 0x002fc8000ff1e0ff */
[----:B------:R-:W-:Y:S02]  /*0850*/  UIADD3.X UR8, UPT, UPT, URZ, UR9, URZ, UP0, !UPT ;  /* 0x00000009ff087290 */ /* 0x000fe400087fe4ff */
[----:B------:R-:W-:Y:S01]  /*0860*/  UIMAD UR9, UR10, 0x6200, URZ ;  /* 0x000062000a0978a4 */ /* 0x000fe2000f8e02ff */
[----:B0-----:R-:W-:Y:S02]  /*0870*/  LEA R2, R3, R0, 0x5 ;  /* 0x0000000003027211 */ /* 0x001fe400078e28ff */
[----:B--2---:R-:W-:-:S03]  /*0880*/  SHF.L.U32 R56, R56, 0x5, RZ ;  /* 0x0000000538387819 */ /* 0x004fc600000006ff */
[----:B------:R-:W-:-:S04]  /*0890*/  IMAD R3, R2, 0x7, R55 ;  /* 0x0000000702037824 */ /* 0x000fc800078e0237 */
[----:B------:R-:W-:Y:S01]  /*08a0*/  IMAD R56, R3, UR6, R56 ;  /* 0x0000000603387c24 */ /* 0x000fe2000f8e0238 */
[----:B------:R-:W-:Y:S01]  /*08b0*/  UMOV UR6, URZ ;  /* 0x000000ff00067c82 */ /* 0x000fe20008000000 */
[----:B------:R-:W-:-:S07]  /*08c0*/  IMAD.WIDE.U32 R2, R54, R5, UR4 ;  /* 0x0000000436027e25 */ /* 0x000fce000f8e0005 */
.L_x_46:
[----:B0-----:R-:W0:Y:S01]  /*08d0*/  LDC.64 R4, c[0x0][0x380] ;  /* 0x0000e000ff047b82 */ /* 0x001e220000000a00 */
[----:B------:R-:W-:Y:S01]  /*08e0*/  IADD3 R7, PT, PT, R56, UR6, RZ ;  /* 0x0000000638077c10 */ /* 0x000fe2000fffe0ff */
[----:B------:R-:W1:Y:S01]  /*08f0*/  S2R R61, SR_CgaCtaId ;  /* 0x00000000003d7919 */ /* 0x000e620000008800 */
[----:B------:R-:W2:Y:S03]  /*0900*/  LDCU UR13, c[0x0][0x39c] ;  /* 0x00007380ff0d77ac */ /* 0x000ea60008000800 */
[----:B0-----:R-:W-:-:S06]  /*0910*/  IMAD.WIDE.U32 R4, R7, 0x4, R4 ;  /* 0x0000000407047825 */ /* 0x001fcc00078e0004 */
[----:B------:R-:W3:Y:S01]  /*0920*/  LDG.E R4, desc[UR14][R4.64] ;  /* 0x0000000e04047981 */ /* 0x000ee2000c1e1900 */
[----:B------:R-:W-:Y:S01]  /*0930*/  MOV R6, 0x400 ;  /* 0x0000040000067802 */ /* 0x000fe20000000f00 */
[----:B------:R-:W-:Y:S01]  /*0940*/  BSSY.RECONVERGENT B0, `(.L_x_43) ;  /* 0x0000089000007945 */ /* 0x000fe20003800200 */
[----:B--2---:R-:W-:Y:S02]  /*0950*/  ISETP.GE.AND P0, PT, R54, UR13, PT ;  /* 0x0000000d36007c0c */ /* 0x004fe4000bf06270 */
[----:B-1----:R-:W-:-:S05]  /*0960*/  LEA R61, R61, R6, 0x18 ;  /* 0x000000063d3d7211 */ /* 0x002fca00078ec0ff */
[----:B------:R-:W-:-:S05]  /*0970*/  IMAD R6, R0, 0x1c, R61 ;  /* 0x0000001c00067824 */ /* 0x000fca00078e023d */
[----:B------:R-:W-:-:S05]  /*0980*/  LEA R7, R55, R6, 0x2 ;  /* 0x0000000637077211 */ /* 0x000fca00078e10ff */
[----:B---3--:R0:W-:Y:S01]  /*0990*/  STS [R7], R4 ;  /* 0x0000000407007388 */ /* 0x0081e20000000800 */
[----:B------:R-:W-:Y:S06]  /*09a0*/  BAR.SYNC.DEFER_BLOCKING 0x0 ;  /* 0x0000000000007b1d */ /* 0x000fec0000010000 */
[----:B------:R-:W-:Y:S05]  /*09b0*/  @P0 BRA `(.L_x_44) ;  /* 0x0000000800040947 */ /* 0x000fea0003800000 */
[----:B------:R1:W2:Y:S01]  /*09c0*/  LDS R57, [R61+0xc0] ;  /* 0x0000c0003d397984 */ /* 0x0002a20000000800 */
[----:B------:R-:W-:Y:S02]  /*09d0*/  LEA R59, R54, UR6, 0x9 ;  /* 0x00000006363b7c11 */ /* 0x000fe4000f8e48ff */
[----:B------:R-:W-:Y:S01]  /*09e0*/  MOV R52, UR7 ;  /* 0x0000000700347c02 */ /* 0x000fe20008000f00 */
[----:B0-----:R1:W0:Y:S01]  /*09f0*/  LDS.128 R4, [R61] ;  /* 0x000000003d047984 */ /* 0x0012220000000c00 */
[----:B------:R-:W-:Y:S01]  /*0a00*/  MOV R53, UR8 ;  /* 0x0000000800357c02 */ /* 0x000fe20008000f00 */
[----:B------:R-:W-:Y:S01]  /*0a10*/  IMAD R59, R59, 0x31, RZ ;  /* 0x000000313b3b7824 */ /* 0x000fe200078e02ff */
[----:B------:R-:W-:Y:S01]  /*0a20*/  MOV R60, R54 ;  /* 0x00000036003c7202 */ /* 0x000fe20000000f00 */
[----:B------:R1:W3:Y:S01]  /*0a30*/  LDS.128 R8, [R61+0x10] ;  /* 0x000010003d087984 */ /* 0x0002e20000000c00 */
[----:B------:R-:W-:Y:S01]  /*0a40*/  MOV R58, R2 ;  /* 0x00000002003a7202 */ /* 0x000fe20000000f00 */
[----:B------:R-:W-:Y:S01]  /*0a50*/  IMAD.WIDE.U32 R52, R59, 0x4, R52 ;  /* 0x000000043b347825 */ /* 0x000fe200078e0034 */
[----:B------:R-:W-:Y:S01]  /*0a60*/  MOV R59, R3 ;  /* 0x00000003003b7202 */ /* 0x000fe20000000f00 */
[----:B------:R1:W4:Y:S04]  /*0a70*/  LDS.128 R12, [R61+0x20] ;  /* 0x000020003d0c7984 */ /* 0x0003280000000c00 */
[----:B------:R1:W0:Y:S04]  /*0a80*/  LDS.128 R16, [R61+0x30] ;  /* 0x000030003d107984 */ /* 0x0002280000000c00 */
[----:B------:R1:W0:Y:S04]  /*0a90*/  LDS.128 R20, [R61+0x40] ;  /* 0x000040003d147984 */ /* 0x0002280000000c00 */
[----:B------:R1:W0:Y:S04]  /*0aa0*/  LDS.128 R24, [R61+0x50] ;  /* 0x000050003d187984 */ /* 0x0002280000000c00 */
[----:B------:R1:W0:Y:S04]  /*0ab0*/  LDS.128 R28, [R61+0x60] ;  /* 0x000060003d1c7984 */ /* 0x0002280000000c00 */
[----:B------:R1:W0:Y:S04]  /*0ac0*/  LDS.128 R32, [R61+0x70] ;  /* 0x000070003d207984 */ /* 0x0002280000000c00 */
[----:B------:R1:W0:Y:S04]  /*0ad0*/  LDS.128 R36, [R61+0x80] ;  /* 0x000080003d247984 */ /* 0x0002280000000c00 */
[----:B------:R1:W0:Y:S04]  /*0ae0*/  LDS.128 R40, [R61+0x90] ;  /* 0x000090003d287984 */ /* 0x0002280000000c00 */
[----:B------:R1:W0:Y:S04]  /*0af0*/  LDS.128 R44, [R61+0xa0] ;  /* 0x0000a0003d2c7984 */ /* 0x0002280000000c00 */
[----:B--23--:R1:W0:Y:S02]  /*0b00*/  LDS.128 R48, [R61+0xb0] ;  /* 0x0000b0003d307984 */ /* 0x00c2240000000c00 */
.L_x_45:
[----:B-1----:R-:W-:Y:S01]  /*0b10*/  MOV R61, R58 ;  /* 0x0000003a003d7202 */ /* 0x002fe20000000f00 */
[----:B------:R-:W0:Y:S04]  /*0b20*/  LDG.E.CONSTANT R62, desc[UR14][R52.64+-0x60] ;  /* 0xffffa00e343e7981 */ /* 0x000e28000c1e9900 */
[----:B------:R-:W0:Y:S04]  /*0b30*/  LDL R63, [R61] ;  /* 0x000000003d3f7983 */ /* 0x000e280000100800 */
[----:B------:R-:W2:Y:S04]  /*0b40*/  LDG.E.CONSTANT R64, desc[UR14][R52.64+-0x58] ;  /* 0xffffa80e34407981 */ /* 0x000ea8000c1e9900 */
[----:B------:R-:W3:Y:S04]  /*0b50*/  LDG.E.CONSTANT R65, desc[UR14][R52.64+-0x54] ;  /* 0xffffac0e34417981 */ /* 0x000ee8000c1e9900 */
[----:B------:R-:W5:Y:S01]  /*0b60*/  LDG.E.CONSTANT R66, desc[UR14][R52.64+-0x50] ;  /* 0xffffb00e34427981 */ /* 0x000f62000c1e9900 */
[----:B0-----:R-:W-:-:S03]  /*0b70*/  FFMA R62, R4, R62, R63 ;  /* 0x0000003e043e7223 */ /* 0x001fc6000000003f */
[----:B------:R-:W4:Y:S02]  /*0b80*/  LDG.E.CONSTANT R63, desc[UR14][R52.64+-0x5c] ;  /* 0xffffa40e343f7981 */ /* 0x000f24000c1e9900 */
[----:B----4-:R-:W-:Y:S02]  /*0b90*/  FFMA R63, R63, R5, R62 ;  /* 0x000000053f3f7223 */ /* 0x010fe4000000003e */
[----:B------:R-:W4:Y:S02]  /*0ba0*/  LDG.E.CONSTANT R62, desc[UR14][R52.64+-0x48] ;  /* 0xffffb80e343e7981 */ /* 0x000f24000c1e9900 */
[----:B--2---:R-:W-:Y:S02]  /*0bb0*/  FFMA R64, R64, R6, R63 ;  /* 0x0000000640407223 */ /* 0x004fe4000000003f */
[----:B------:R-:W2:Y:S02]  /*0bc0*/  LDG.E.CONSTANT R63, desc[UR14][R52.64+-0x4c] ;  /* 0xffffb40e343f7981 */ /* 0x000ea4000c1e9900 */
[----:B---3--:R-:W-:-:S02]  /*0bd0*/  FFMA R65, R65, R7, R64 ;  /* 0x0000000741417223 */ /* 0x008fc40000000040 */
[----:B------:R-:W3:Y:S02]  /*0be0*/  LDG.E.CONSTANT R64, desc[UR14][R52.64+-0x40] ;  /* 0xffffc00e34407981 */ /* 0x000ee4000c1e9900 */
[----:B-----5:R-:W-:Y:S02]  /*0bf0*/  FFMA R66, R8, R66, R65 ;  /* 0x0000004208427223 */ /* 0x020fe40000000041 */
[----:B------:R-:W5:Y:S02]  /*0c00*/  LDG.E.CONSTANT R65, desc[UR14][R52.64+-0x44] ;  /* 0xffffbc0e34417981 */ /* 0x000f64000c1e9900 */
[----:B--2---:R-:W-:Y:S02]  /*0c10*/  FFMA R63, R63, R9, R66 ;  /* 0x000000093f3f7223 */ /* 0x004fe40000000042 */
[----:B------:R-:W2:Y:S02]  /*0c20*/  LDG.E.CONSTANT R66, desc[UR14][R52.64+-0x30] ;  /* 0xffffd00e34427981 */ /* 0x000ea4000c1e9900 */
[----:B----4-:R-:W-:-:S02]  /*0c30*/  FFMA R62, R62, R10, R63 ;  /* 0x0000000a3e3e7223 */ /* 0x010fc4000000003f */
[----:B------:R-:W4:Y:S02]  /*0c40*/  LDG.E.CONSTANT R63, desc[UR14][R52.64+-0x3c] ;  /* 0xffffc40e343f7981 */ /* 0x000f24000c1e9900 */
[----:B-----5:R-:W-:Y:S02]  /*0c50*/  FFMA R65, R65, R11, R62 ;  /* 0x0000000b41417223 */ /* 0x020fe4000000003e */
[----:B------:R-:W5:Y:S02]  /*0c60*/  LDG.E.CONSTANT R62, desc[UR14][R52.64+-0x38] ;  /* 0xffffc80e343e7981 */ /* 0x000f64000c1e9900 */
[----:B---3--:R-:W-:Y:S02]  /*0c70*/  FFMA R64, R12, R64, R65 ;  /* 0x000000400c407223 */ /* 0x008fe40000000041 */
[----:B------:R-:W3:Y:S02]  /*0c80*/  LDG.E.CONSTANT R65, desc[UR14][R52.64+-0x34] ;  /* 0xffffcc0e34417981 */ /* 0x000ee4000c1e9900 */
[----:B----4-:R-:W-:-:S02]  /*0c90*/  FFMA R63, R63, R13, R64 ;  /* 0x0000000d3f3f7223 */ /* 0x010fc40000000040 */
[----:B------:R-:W4:Y:S02]  /*0ca0*/  LDG.E.CONSTANT R64, desc[UR14][R52.64+-0x20] ;  /* 0xffffe00e34407981 */ /* 0x000f24000c1e9900 */
[----:B-----5:R-:W-:Y:S02]  /*0cb0*/  FFMA R62, R62, R14, R63 ;  /* 0x0000000e3e3e7223 */ /* 0x020fe4000000003f */
[----:B------:R-:W5:Y:S02]  /*0cc0*/  LDG.E.CONSTANT R63, desc[UR14][R52.64+-0x2c] ;  /* 0xffffd40e343f7981 */ /* 0x000f64000c1e9900 */
[----:B---3--:R-:W-:Y:S02]  /*0cd0*/  FFMA R65, R65, R15, R62 ;  /* 0x0000000f41417223 */ /* 0x008fe4000000003e */
[----:B------:R-:W3:Y:S02]  /*0ce0*/  LDG.E.CONSTANT R62, desc[UR14][R52.64+-0x28] ;  /* 0xffffd80e343e7981 */ /* 0x000ee4000c1e9900 */
[----:B--2---:R-:W-:-:S02]  /*0cf0*/  FFMA R66, R16, R66, R65 ;  /* 0x0000004210427223 */ /* 0x004fc40000000041 */
[----:B------:R-:W2:Y:S02]  /*0d00*/  LDG.E.CONSTANT R65, desc[UR14][R52.64+-0x24] ;  /* 0xffffdc0e34417981 */ /* 0x000ea4000c1e9900 */
[----:B-----5:R-:W-:Y:S02]  /*0d10*/  FFMA R63, R63, R17, R66 ;  /* 0x000000113f3f7223 */ /* 0x020fe40000000042 */
[----:B------:R-:W5:Y:S02]  /*0d20*/  LDG.E.CONSTANT R66, desc[UR14][R52.64+-0x10] ;  /* 0xfffff00e34427981 */ /* 0x000f64000c1e9900 */
[----:B---3--:R-:W-:Y:S02]  /*0d30*/  FFMA R62, R62, R18, R63 ;  /* 0x000000123e3e7223 */ /* 0x008fe4000000003f */
[----:B------:R-:W3:Y:S02]  /*0d40*/  LDG.E.CONSTANT R63, desc[UR14][R52.64+-0x1c] ;  /* 0xffffe40e343f7981 */ /* 0x000ee4000c1e9900 */
[----:B--2---:R-:W-:-:S02]  /*0d50*/  FFMA R65, R65, R19, R62 ;  /* 0x0000001341417223 */ /* 0x004fc4000000003e */
[----:B------:R-:W2:Y:S02]  /*0d60*/  LDG.E.CONSTANT R62, desc[UR14][R52.64+-0x18] ;  /* 0xffffe80e343e7981 */ /* 0x000ea4000c1e9900 */
[----:B----4-:R-:W-:Y:S02]  /*0d70*/  FFMA R64, R20, R64, R65 ;  /* 0x0000004014407223 */ /* 0x010fe40000000041 */
[----:B------:R-:W4:Y:S02]  /*0d80*/  LDG.E.CONSTANT R65, desc[UR14][R52.64+-0x14] ;  /* 0xffffec0e34417981 */ /* 0x000f24000c1e9900 */
[----:B---3--:R-:W-:Y:S02]  /*0d90*/  FFMA R63, R63, R21, R64 ;  /* 0x000000153f3f7223 */ /* 0x008fe40000000040 */
[----:B------:R-:W3:Y:S02]  /*0da0*/  LDG.E.CONSTANT R64, desc[UR14][R52.64] ;  /* 0x0000000e34407981 */ /* 0x000ee4000c1e9900 */
[----:B--2---:R-:W-:-:S02]  /*0db0*/  FFMA R62, R62, R22, R63 ;  /* 0x000000163e3e7223 */ /* 0x004fc4000000003f */
[----:B------:R-:W2:Y:S02]  /*0dc0*/  LDG.E.CONSTANT R63, desc[UR14][R52.64+-0xc] ;  /* 0xfffff40e343f7981 */ /* 0x000ea4000c1e9900 */
[----:B----4-:R-:W-:Y:S02]  /*0dd0*/  FFMA R65, R65, R23, R62 ;  /* 0x0000001741417223 */ /* 0x010fe4000000003e */
[----:B------:R-:W4:Y:S02]  /*0de0*/  LDG.E.CONSTANT R62, desc[UR14][R52.64+-0x8] ;  /* 0xfffff80e343e7981 */ /* 0x000f24000c1e9900 */
[----:B-----5:R-:W-:Y:S02]  /*0df0*/  FFMA R66, R24, R66, R65 ;  /* 0x0000004218427223 */ /* 0x020fe40000000041 */
[----:B------:R-:W5:Y:S02]  /*0e00*/  LDG.E.CONSTANT R65, desc[UR14][R52.64+-0x4] ;  /* 0xfffffc0e34417981 */ /* 0x000f64000c1e9900 */
[----:B--2---:R-:W-:-:S02]  /*0e10*/  FFMA R63, R63, R25, R66 ;  /* 0x000000193f3f7223 */ /* 0x004fc40000000042 */
[----:B------:R-:W2:Y:S02]  /*0e20*/  LDG.E.CONSTANT R66, desc[UR14][R52.64+0x10] ;  /* 0x0000100e34427981 */ /* 0x000ea4000c1e9900 */
[----:B----4-:R-:W-:Y:S02]  /*0e30*/  FFMA R62, R62, R26, R63 ;  /* 0x0000001a3e3e7223 */ /* 0x010fe4000000003f */
[----:B------:R-:W4:Y:S02]  /*0e40*/  LDG.E.CONSTANT R63, desc[UR14][R52.64+0x4] ;  /* 0x0000040e343f7981 */ /* 0x000f24000c1e9900 */
[----:B-----5:R-:W-:Y:S02]  /*0e50*/  FFMA R65, R65, R27, R62 ;  /* 0x0000001b41417223 */ /* 0x020fe4000000003e */
[----:B------:R-:W5:Y:S02]  /*0e60*/  LDG.E.CONSTANT R62, desc[UR14][R52.64+0x8] ;  /* 0x0000080e343e7981 */ /* 0x000f64000c1e9900 */
[----:B---3--:R-:W-:-:S02]  /*0e70*/  FFMA R64, R28, R64, R65 ;  /* 0x000000401c407223 */ /* 0x008fc40000000041 */
[----:B------:R-:W3:Y:S02]  /*0e80*/  LDG.E.CONSTANT R65, desc[UR14][R52.64+0xc] ;  /* 0x00000c0e34417981 */ /* 0x000ee4000c1e9900 */
[----:B----4-:R-:W-:Y:S02]  /*0e90*/  FFMA R63, R63, R29, R64 ;  /* 0x0000001d3f3f7223 */ /* 0x010fe40000000040 */
[----:B------:R-:W4:Y:S02]  /*0ea0*/  LDG.E.CONSTANT R64, desc[UR14][R52.64+0x20] ;  /* 0x0000200e34407981 */ /* 0x000f24000c1e9900 */
[----:B-----5:R-:W-:Y:S02]  /*0eb0*/  FFMA R62, R62, R30, R63 ;  /* 0x0000001e3e3e7223 */ /* 0x020fe4000000003f */
[----:B------:R-:W5:Y:S02]  /*0ec0*/  LDG.E.CONSTANT R63, desc[UR14][R52.64+0x14] ;  /* 0x0000140e343f7981 */ /* 0x000f64000c1e9900 */
[----:B---3--:R-:W-:-:S02]  /*0ed0*/  FFMA R65, R65, R31, R62 ;  /* 0x0000001f41417223 */ /* 0x008fc4000000003e */
[----:B------:R-:W3:Y:S02]  /*0ee0*/  LDG.E.CONSTANT R62, desc[UR14][R52.64+0x18] ;  /* 0x0000180e343e7981 */ /* 0x000ee4000c1e9900 */
[----:B--2---:R-:W-:Y:S02]  /*0ef0*/  FFMA R66, R32, R66, R65 ;  /* 0x0000004220427223 */ /* 0x004fe40000000041 */
[----:B------:R-:W2:Y:S02]  /*0f00*/  LDG.E.CONSTANT R65, desc[UR14][R52.64+0x1c] ;  /* 0x00001c0e34417981 */ /* 0x000ea4000c1e9900 */
[----:B-----5:R-:W-:Y:S02]  /*0f10*/  FFMA R63, R63, R33, R66 ;  /* 0x000000213f3f7223 */ /* 0x020fe40000000042 */
[----:B------:R-:W5:Y:S02]  /*0f20*/  LDG.E.CONSTANT R66, desc[UR14][R52.64+0x30] ;  /* 0x0000300e34427981 */ /* 0x000f64000c1e9900 */
[----:B---3--:R-:W-:-:S02]  /*0f30*/  FFMA R62, R62, R34, R63 ;  /* 0x000000223e3e7223 */ /* 0x008fc4000000003f */
[----:B------:R-:W3:Y:S02]  /*0f40*/  LDG.E.CONSTANT R63, desc[UR14][R52.64+0x24] ;  /* 0x0000240e343f7981 */ /* 0x000ee4000c1e9900 */
[----:B--2---:R-:W-:Y:S02]  /*0f50*/  FFMA R65, R65, R35, R62 ;  /* 0x0000002341417223 */ /* 0x004fe4000000003e */
[----:B------:R-:W2:Y:S02]  /*0f60*/  LDG.E.CONSTANT R62, desc[UR14][R52.64+0x28] ;  /* 0x0000280e343e7981 */ /* 0x000ea4000c1e9900 */
[----:B----4-:R-:W-:Y:S02]  /*0f70*/  FFMA R64, R36, R64, R65 ;  /* 0x0000004024407223 */ /* 0x010fe40000000041 */
[----:B------:R-:W4:Y:S02]  /*0f80*/  LDG.E.CONSTANT R65, desc[UR14][R52.64+0x2c] ;  /* 0x00002c0e34417981 */ /* 0x000f24000c1e9900 */
[----:B---3--:R-:W-:-:S02]  /*0f90*/  FFMA R63, R63, R37, R64 ;  /* 0x000000253f3f7223 */ /* 0x008fc40000000040 */
[----:B------:R-:W3:Y:S02]  /*0fa0*/  LDG.E.CONSTANT R64, desc[UR14][R52.64+0x40] ;  /* 0x0000400e34407981 */ /* 0x000ee4000c1e9900 */
[----:B--2---:R-:W-:Y:S02]  /*0fb0*/  FFMA R62, R62, R38, R63 ;  /* 0x000000263e3e7223 */ /* 0x004fe4000000003f */
[----:B------:R-:W2:Y:S02]  /*0fc0*/  LDG.E.CONSTANT R63, desc[UR14][R52.64+0x34] ;  /* 0x0000340e343f7981 */ /* 0x000ea4000c1e9900 */
[----:B----4-:R-:W-:Y:S02]  /*0fd0*/  FFMA R65, R65, R39, R62 ;  /* 0x0000002741417223 */ /* 0x010fe4000000003e */
[----:B------:R-:W4:Y:S02]  /*0fe0*/  LDG.E.CONSTANT R62, desc[UR14][R52.64+0x38] ;  /* 0x0000380e343e7981 */ /* 0x000f24000c1e9900 */
[----:B-----5:R-:W-:-:S02]  /*0ff0*/  FFMA R66, R40, R66, R65 ;  /* 0x0000004228427223 */ /* 0x020fc40000000041 */
[----:B------:R-:W5:Y:S02]  /*1000*/  LDG.E.CONSTANT R65, desc[UR14][R52.64+0x3c] ;  /* 0x00003c0e34417981 */ /* 0x000f64000c1e9900 */
[----:B--2---:R-:W-:Y:S02]  /*1010*/  FFMA R63, R63, R41, R66 ;  /* 0x000000293f3f7223 */ /* 0x004fe40000000042 */
[----:B------:R-:W2:Y:S02]  /*1020*/  LDG.E.CONSTANT R66, desc[UR14][R52.64+0x50] ;  /* 0x0000500e34427981 */ /* 0x000ea4000c1e9900 */
[----:B----4-:R-:W-:Y:S02]  /*1030*/  FFMA R62, R62, R42, R63 ;  /* 0x0000002a3e3e7223 */ /* 0x010fe4000000003f */
[----:B------:R-:W4:Y:S02]  /*1040*/  LDG.E.CONSTANT R63, desc[UR14][R52.64+0x44] ;  /* 0x0000440e343f7981 */ /* 0x000f24000c1e9900 */
[----:B-----5:R-:W-:-:S02]  /*1050*/  FFMA R65, R65, R43, R62 ;  /* 0x0000002b41417223 */ /* 0x020fc4000000003e */
[----:B------:R-:W5:Y:S02]  /*1060*/  LDG.E.CONSTANT R62, desc[UR14][R52.64+0x48] ;  /* 0x0000480e343e7981 */ /* 0x000f64000c1e9900 */
[----:B---3--:R-:W-:Y:S02]  /*1070*/  FFMA R64, R44, R64, R65 ;  /* 0x000000402c407223 */ /* 0x008fe40000000041 */
[----:B------:R-:W3:Y:S02]  /*1080*/  LDG.E.CONSTANT R65, desc[UR14][R52.64+0x4c] ;  /* 0x00004c0e34417981 */ /* 0x000ee4000c1e9900 */
[----:B----4-:R-:W-:Y:S02]  /*1090*/  FFMA R63, R63, R45, R64 ;  /* 0x0000002d3f3f7223 */ /* 0x010fe40000000040 */
[----:B------:R-:W4:Y:S02]  /*10a0*/  LDG.E.CONSTANT R64, desc[UR14][R52.64+0x60] ;  /* 0x0000600e34407981 */ /* 0x000f24000c1e9900 */
[----:B-----5:R-:W-:-:S02]  /*10b0*/  FFMA R62, R62, R46, R63 ;  /* 0x0000002e3e3e7223 */ /* 0x020fc4000000003f */
[----:B------:R-:W5:Y:S02]  /*10c0*/  LDG.E.CONSTANT R63, desc[UR14][R52.64+0x54] ;  /* 0x0000540e343f7981 */ /* 0x000f64000c1e9900 */
[----:B---3--:R-:W-:Y:S02]  /*10d0*/  FFMA R65, R65, R47, R62 ;  /* 0x0000002f41417223 */ /* 0x008fe4000000003e */
[----:B------:R-:W3:Y:S02]  /*10e0*/  LDG.E.CONSTANT R62, desc[UR14][R52.64+0x58] ;  /* 0x0000580e343e7981 */ /* 0x000ee4000c1e9900 */
[----:B--2---:R-:W-:Y:S02]  /*10f0*/  FFMA R66, R48, R66, R65 ;  /* 0x0000004230427223 */ /* 0x004fe40000000041 */
[----:B------:R-:W2:Y:S01]  /*1100*/  LDG.E.CONSTANT R65, desc[UR14][R52.64+0x5c] ;  /* 0x00005c0e34417981 */ /* 0x000ea2000c1e9900 */
[----:B------:R-:W-:-:S04]  /*1110*/  IADD3 R60, PT, PT, R60, UR10, RZ ;  /* 0x0000000a3c3c7c10 */ /* 0x000fc8000fffe0ff */
[----:B------:R-:W-:Y:S01]  /*1120*/  ISETP.GE.AND P0, PT, R60, UR13, PT ;  /* 0x0000000d3c007c0c */ /* 0x000fe2000bf06270 */
[----:B-----5:R-:W-:-:S04]  /*1130*/  FFMA R63, R63, R49, R66 ;  /* 0x000000313f3f7223 */ /* 0x020fc80000000042 */
[----:B---3--:R-:W-:-:S04]  /*1140*/  FFMA R62, R62, R50, R63 ;  /* 0x000000323e3e7223 */ /* 0x008fc8000000003f */
[----:B--2---:R-:W-:-:S04]  /*1150*/  FFMA R62, R65, R51, R62 ;  /* 0x00000033413e7223 */ /* 0x004fc8000000003e */
[----:B----4-:R-:W-:-:S05]  /*1160*/  FFMA R62, R57, R64, R62 ;  /* 0x00000040393e7223 */ /* 0x010fca000000003e */
[----:B------:R2:W-:Y:S01]  /*1170*/  STL [R61], R62 ;  /* 0x0000003e3d007387 */ /* 0x0005e20000100800 */
[----:B------:R-:W-:Y:S02]  /*1180*/  MOV R63, UR10 ;  /* 0x0000000a003f7c02 */ /* 0x000fe40008000f00 */
[----:B------:R-:W-:-:S03]  /*1190*/  MOV R65, UR9 ;  /* 0x0000000900417c02 */ /* 0x000fc60008000f00 */
[----:B------:R-:W-:-:S04]  /*11a0*/  IMAD.WIDE.U32 R58, R63, 0x4, R58 ;  /* 0x000000043f3a7825 */ /* 0x000fc800078e003a */
[----:B------:R-:W-:Y:S01]  /*11b0*/  IMAD.WIDE.U32 R52, R65, 0x4, R52 ;  /* 0x0000000441347825 */ /* 0x000fe200078e0034 */
[----:B--2---:R-:W-:Y:S06]  /*11c0*/  @!P0 BRA `(.L_x_45) ;  /* 0xfffffff800508947 */ /* 0x004fec000383ffff */
.L_x_44:
[----:B------:R-:W-:Y:S05]  /*11d0*/  BSYNC.RECONVERGENT B0 ;  /* 0x0000000000007941 */ /* 0x000fea0003800200 */
.L_x_43:
[----:B------:R-:W1:Y:S01]  /*11e0*/  LDCU UR13, c[0x0][0x398] ;  /* 0x00007300ff0d77ac */ /* 0x000e620008000800 */
[----:B------:R-:W-:-:S04]  /*11f0*/  UIADD3 UR6, UPT, UPT, UR6, 0x1, URZ ;  /* 0x0000000106067890 */ /* 0x000fc8000fffe0ff */
[----:B-1----:R-:W-:-:S09]  /*1200*/  UISETP.NE.AND UP0, UPT, UR6, UR13, UPT ;  /* 0x0000000d0600728c */ /* 0x002fd2000bf05270 */
[----:B------:R-:W-:Y:S05]  /*1210*/  BRA.U UP0, `(.L_x_46) ;  /* 0xfffffff500ac7547 */ /* 0x000fea000b83ffff */
.L_x_42:
[----:B------:R-:W2:Y:S02]  /*1220*/  LDCU UR13, c[0x0][0x39c] ;  /* 0x00007380ff0d77ac */ /* 0x000ea40008000800 */
[----:B--2---:R-:W-:-:S13]  /*1230*/  ISETP.GE.AND P0, PT, R54, UR13, PT ;  /* 0x0000000d36007c0c */ /* 0x004fda000bf06270 */
[----:B------:R-:W-:Y:S05]  /*1240*/  @P0 EXIT ;  /* 0x000000000000094d */ /* 0x000fea0003800000 */
[----:B------:R-:W2:Y:S01]  /*1250*/  I2F.U32.RP R6, UR10 ;  /* 0x0000000a00067d06 */ /* 0x000ea20008209000 */
[----:B0-----:R-:W-:Y:S01]  /*1260*/  IADD3 R4, PT, PT, R54, UR10, RZ ;  /* 0x0000000a36047c10 */ /* 0x001fe2000fffe0ff */
[----:B------:R-:W0:Y:S01]  /*1270*/  LDCU.64 UR6, c[0x0][0x3a0] ;  /* 0x00007400ff0677ac */ /* 0x000e220008000a00 */
[----:B------:R-:W-:Y:S01]  /*1280*/  IADD3 R7, PT, PT, RZ, -UR10, RZ ;  /* 0x8000000aff077c10 */ /* 0x000fe2000fffe0ff */
[----:B------:R-:W-:Y:S01]  /*1290*/  BSSY.RECONVERGENT B0, `(.L_x_47) ;  /* 0x0000031000007945 */ /* 0x000fe20003800200 */
[C---:B------:R-:W-:Y:S01]  /*12a0*/  ISETP.GE.AND P0, PT, R4.reuse, UR13, PT ;  /* 0x0000000d04007c0c */ /* 0x040fe2000bf06270 */
[----:B------:R-:W3:Y:S01]  /*12b0*/  LDCU.64 UR8, c[0x0][0x390] ;  /* 0x00007200ff0877ac */ /* 0x000ee20008000a00 */
[----:B------:R-:W-:Y:S02]  /*12c0*/  VIMNMX R5, PT, PT, R4, UR13, !PT ;  /* 0x0000000d04057c48 */ /* 0x000fe4000ffe0100 */
[----:B------:R-:W-:Y:S02]  /*12d0*/  SEL R8, RZ, 0x1, P0 ;  /* 0x00000001ff087807 */ /* 0x000fe40000000000 */
[----:B------:R-:W-:-:S02]  /*12e0*/  ISETP.NE.U32.AND P2, PT, RZ, UR10, PT ;  /* 0x0000000aff007c0c */ /* 0x000fc4000bf45070 */
[----:B------:R-:W-:Y:S01]  /*12f0*/  IADD3 R5, PT, PT, R5, -R4, -R8 ;  /* 0x8000000405057210 */ /* 0x000fe20007ffe808 */
[----:B--2---:R-:W2:Y:S02]  /*1300*/  MUFU.RCP R6, R6 ;  /* 0x0000000600067308 */ /* 0x004ea40000001000 */
[----:B--2---:R-:W-:-:S06]  /*1310*/  IADD3 R2, PT, PT, R6, 0xffffffe, RZ ;  /* 0x0ffffffe06027810 */ /* 0x004fcc0007ffe0ff */
[----:B-1----:R1:W2:Y:S02]  /*1320*/  F2I.FTZ.U32.TRUNC.NTZ R3, R2 ;  /* 0x0000000200037305 */ /* 0x0022a4000021f000 */
[----:B-1----:R-:W-:Y:S02]  /*1330*/  HFMA2 R2, -RZ, RZ, 0, 0 ;  /* 0x00000000ff027431 */ /* 0x002fe400000001ff */
[----:B--2---:R-:W-:-:S04]  /*1340*/  IMAD R7, R7, R3, RZ ;  /* 0x0000000307077224 */ /* 0x004fc800078e02ff */
[----:B------:R-:W-:-:S06]  /*1350*/  IMAD.HI.U32 R6, R3, R7, R2 ;  /* 0x0000000703067227 */ /* 0x000fcc00078e0002 */
[----:B------:R-:W-:Y:S02]  /*1360*/  IMAD.HI.U32 R3, R6, R5, RZ ;  /* 0x0000000506037227 */ /* 0x000fe400078e00ff */
[----:B------:R-:W1:Y:S03]  /*1370*/  LDC.64 R6, c[0x0][0x3a0] ;  /* 0x0000e800ff067b82 */ /* 0x000e660000000a00 */
[----:B------:R-:W-:-:S05]  /*1380*/  IADD3 R2, PT, PT, -R3, RZ, RZ ;  /* 0x000000ff03027210 */ /* 0x000fca0007ffe1ff */
[----:B------:R-:W-:-:S05]  /*1390*/  IMAD R5, R2, UR10, R5 ;  /* 0x0000000a02057c24 */ /* 0x000fca000f8e0205 */
[----:B------:R-:W-:-:S13]  /*13a0*/  ISETP.GE.U32.AND P0, PT, R5, UR10, PT ;  /* 0x0000000a05007c0c */ /* 0x000fda000bf06070 */
[----:B------:R-:W-:Y:S02]  /*13b0*/  @P0 IADD3 R5, PT, PT, R5, -UR10, RZ ;  /* 0x8000000a05050c10 */ /* 0x000fe4000fffe0ff */
[----:B------:R-:W-:Y:S02]  /*13c0*/  @P0 IADD3 R3, PT, PT, R3, 0x1, RZ ;  /* 0x0000000103030810 */ /* 0x000fe40007ffe0ff */
[----:B------:R-:W-:Y:S02]  /*13d0*/  ISETP.GE.U32.AND P1, PT, R5, UR10, PT ;  /* 0x0000000a05007c0c */ /* 0x000fe4000bf26070 */
[----:B------:R-:W2:Y:S11]  /*13e0*/  LDC.64 R4, c[0x0][0x390] ;  /* 0x0000e400ff047b82 */ /* 0x000eb60000000a00 */
[----:B------:R-:W-:-:S02]  /*13f0*/  @P1 IADD3 R3, PT, PT, R3, 0x1, RZ ;  /* 0x0000000103031810 */ /* 0x000fc40007ffe0ff */
[----:B------:R-:W-:-:S04]  /*1400*/  @!P2 LOP3.LUT R3, RZ, UR10, RZ, 0x33, !PT ;  /* 0x0000000aff03ac12 */ /* 0x000fc8000f8e33ff */
[----:B------:R-:W-:-:S04]  /*1410*/  IADD3 R2, PT, PT, R8, R3, RZ ;  /* 0x0000000308027210 */ /* 0x000fc80007ffe0ff */
[C---:B------:R-:W-:Y:S02]  /*1420*/  LOP3.LUT R3, R2.reuse, 0x3, RZ, 0xc0, !PT ;  /* 0x0000000302037812 */ /* 0x040fe400078ec0ff */
[----:B------:R-:W-:Y:S02]  /*1430*/  ISETP.GE.U32.AND P0, PT, R2, 0x3, PT ;  /* 0x000000030200780c */ /* 0x000fe40003f06070 */
[----:B------:R-:W-:-:S13]  /*1440*/  ISETP.NE.AND P1, PT, R3, 0x3, PT ;  /* 0x000000030300780c */ /* 0x000fda0003f25270 */
[----:B01-3--:R-:W-:Y:S05]  /*1450*/  @!P1 BRA `(.L_x_48) ;  /* 0x0000000000509947 */ /* 0x00bfea0003800000 */
[----:B------:R-:W-:-:S04]  /*1460*/  IADD3 R2, PT, PT, R2, 0x1, RZ ;  /* 0x0000000102027810 */ /* 0x000fc80007ffe0ff */
[----:B------:R-:W-:Y:S01]  /*1470*/  LOP3.LUT R8, R2, 0x3, RZ, 0xc0, !PT ;  /* 0x0000000302087812 */ /* 0x000fe200078ec0ff */
[----:B------:R-:W-:-:S03]  /*1480*/  IMAD.WIDE.U32 R2, R54, 0x4, RZ ;  /* 0x0000000436027825 */ /* 0x000fc600078e00ff */
[C---:B------:R-:W-:Y:S01]  /*1490*/  IADD3 R12, PT, PT, -R8.reuse, RZ, RZ ;  /* 0x000000ff080c7210 */ /* 0x040fe20007ffe1ff */
[----:B------:R-:W-:-:S04]  /*14a0*/  IMAD R55, R8, UR12, R55 ;  /* 0x0000000c08377c24 */ /* 0x000fc8000f8e0237 */
[----:B------:R-:W-:-:S07]  /*14b0*/  IMAD R54, R55, UR11, R0 ;  /* 0x0000000b37367c24 */ /* 0x000fce000f8e0200 */
.L_x_49:
[----:B------:R-:W-:Y:S02]  /*14c0*/  IADD3 R8, P1, PT, R2, UR6, RZ ;  /* 0x0000000602087c10 */ /* 0x000fe4000ff3e0ff */
[----:B------:R-:W-:Y:S02]  /*14d0*/  IADD3 R0, PT, PT, R1, R2, RZ ;  /* 0x0000000201007210 */ /* 0x000fe40007ffe0ff */
[----:B------:R-:W-:-:S04]  /*14e0*/  IADD3.X R9, PT, PT, R3, UR7, RZ, P1, !PT ;  /* 0x0000000703097c10 */ /* 0x000fc80008ffe4ff */
[----:B------:R-:W3:Y:S04]  /*14f0*/  LDL R0, [R0] ;  /* 0x0000000000007983 */ /* 0x000ee80000100800 */
[----:B------:R-:W3:Y:S01]  /*1500*/  LDG.E R9, desc[UR14][R8.64] ;  /* 0x0000000e08097981 */ /* 0x000ee2000c1e1900 */
[----:B0-----:R-:W-:Y:S02]  /*1510*/  IADD3 R10, P1, PT, R2, UR8, RZ ;  /* 0x00000008020a7c10 */ /* 0x001fe4000ff3e0ff */
[----:B------:R-:W-:Y:S02]  /*1520*/  IADD3 R12, PT, PT, R12, 0x1, RZ ;  /* 0x000000010c0c7810 */ /* 0x000fe40007ffe0ff */
[----:B------:R-:W-:Y:S02]  /*1530*/  IADD3.X R11, PT, PT, R3, UR9, RZ, P1, !PT ;  /* 0x00000009030b7c10 */ /* 0x000fe40008ffe4ff */
[----:B------:R-:W-:-:S02]  /*1540*/  ISETP.NE.AND P1, PT, R12, RZ, PT ;  /* 0x000000ff0c00720c */ /* 0x000fc40003f25270 */
[----:B------:R-:W-:-:S05]  /*1550*/  MOV R15, UR10 ;  /* 0x0000000a000f7c02 */ /* 0x000fca0008000f00 */
[----:B------:R-:W-:-:S04]  /*1560*/  IMAD.WIDE.U32 R2, R15, 0x4, R2 ;  /* 0x000000040f027825 */ /* 0x000fc800078e0002 */
[----:B---3--:R-:W-:-:S05]  /*1570*/  FADD R13, R0, R9 ;  /* 0x00000009000d7221 */ /* 0x008fca0000000000 */
[----:B------:R0:W-:Y:S01]  /*1580*/  STG.E desc[UR14][R10.64], R13 ;  /* 0x0000000d0a007986 */ /* 0x0001e2000c10190e */
[----:B------:R-:W-:Y:S05]  /*1590*/  @P1 BRA `(.L_x_49) ;  /* 0xfffffffc00c81947 */ /* 0x000fea000383ffff */
.L_x_48:
[----:B------:R-:W-:Y:S05]  /*15a0*/  BSYNC.RECONVERGENT B0 ;  /* 0x0000000000007941 */ /* 0x000fea0003800200 */
.L_x_47:
[----:B------:R-:W-:Y:S05]  /*15b0*/  @!P0 EXIT ;  /* 0x000000000000894d */ /* 0x000fea0003800000 */
.L_x_50:
[C---:B---3--:R-:W-:Y:S01]  /*15c0*/  IMAD.WIDE.U32 R2, R54.reuse, 0x4, R6 ;  /* 0x0000000436027825 */ /* 0x048fe200078e0006 */
[----:B------:R-:W-:-:S05]  /*15d0*/  LEA R0, R54, UR4, 0x2 ;  /* 0x0000000436007c11 */ /* 0x000fca000f8e10ff */
[----:B------:R-:W3:Y:S04]  /*15e0*/  LDG.E R3, desc[UR14][R2.64] ;  /* 0x0000000e02037981 */ /* 0x000ee8000c1e1900 */
[----:B------:R-:W3:Y:S01]  /*15f0*/  LDL R0, [R0] ;  /* 0x0000000000007983 */ /* 0x000ee20000100800 */
[C---:B0-----:R-:W-:Y:S01]  /*1600*/  IADD3 R11, PT, PT, R54.reuse, UR10, RZ ;  /* 0x0000000a360b7c10 */ /* 0x041fe2000fffe0ff */
[----:B--2---:R-:W-:-:S03]  /*1610*/  IMAD.WIDE.U32 R54, R54, 0x4, R4 ;  /* 0x0000000436367825 */ /* 0x004fc600078e0004 */
[C---:B------:R-:W-:Y:S01]  /*1620*/  LEA R12, R11.reuse, UR4, 0x2 ;  /* 0x000000040b0c7c11 */ /* 0x040fe2000f8e10ff */
[----:B------:R-:W-:-:S05]  /*1630*/  IMAD.WIDE.U32 R8, R11, 0x4, R6 ;  /* 0x000000040b087825 */ /* 0x000fca00078e0006 */
[----:B------:R-:W2:Y:S01]  /*1640*/  LDL R12, [R12] ;  /* 0x000000000c0c7983 */ /* 0x000ea20000100800 */
[----:B---3--:R-:W-:-:S05]  /*1650*/  FADD R13, R0, R3 ;  /* 0x00000003000d7221 */ /* 0x008fca0000000000 */
[----:B------:R0:W-:Y:S04]  /*1660*/  STG.E desc[UR14][R54.64], R13 ;  /* 0x0000000d36007986 */ /* 0x0001e8000c10190e */
[----:B------:R-:W2:Y:S01]  /*1670*/  LDG.E R9, desc[UR14][R8.64] ;  /* 0x0000000e08097981 */ /* 0x000ea2000c1e1900 */
[C---:B------:R-:W-:Y:S01]  /*1680*/  IADD3 R15, PT, PT, R11.reuse, UR10, RZ ;  /* 0x0000000a0b0f7c10 */ /* 0x040fe2000fffe0ff */
[----:B------:R-:W-:-:S03]  /*1690*/  IMAD.WIDE.U32 R2, R11, 0x4, R4 ;  /* 0x000000040b027825 */ /* 0x000fc600078e0004 */
[C---:B------:R-:W-:Y:S01]  /*16a0*/  LEA R0, R15.reuse, UR4, 0x2 ;  /* 0x000000040f007c11 */ /* 0x040fe2000f8e10ff */
[----:B------:R-:W-:-:S05]  /*16b0*/  IMAD.WIDE.U32 R10, R15, 0x4, R6 ;  /* 0x000000040f0a7825 */ /* 0x000fca00078e0006 */
[----:B------:R-:W3:Y:S01]  /*16c0*/  LDL R0, [R0] ;  /* 0x0000000000007983 */ /* 0x000ee20000100800 */
[----:B--2---:R-:W-:-:S05]  /*16d0*/  FADD R17, R12, R9 ;  /* 0x000000090c117221 */ /* 0x004fca0000000000 */
[----:B------:R1:W-:Y:S04]  /*16e0*/  STG.E desc[UR14][R2.64], R17 ;  /* 0x0000001102007986 */ /* 0x0003e8000c10190e */
[----:B------:R-:W3:Y:S01]  /*16f0*/  LDG.E R11, desc[UR14][R10.64] ;  /* 0x0000000e0a0b7981 */ /* 0x000ee2000c1e1900 */
[C---:B------:R-:W-:Y:S01]  /*1700*/  IADD3 R21, PT, PT, R15.reuse, UR10, RZ ;  /* 0x0000000a0f157c10 */ /* 0x040fe2000fffe0ff */
[----:B0-----:R-:W-:-:S03]  /*1710*/  IMAD.WIDE.U32 R12, R15, 0x4, R4 ;  /* 0x000000040f0c7825 */ /* 0x001fc600078e0004 */
[C---:B------:R-:W-:Y:S01]  /*1720*/  LEA R16, R21.reuse, UR4, 0x2 ;  /* 0x0000000415107c11 */ /* 0x040fe2000f8e10ff */
[----:B------:R-:W-:-:S05]  /*1730*/  IMAD.WIDE.U32 R8, R21, 0x4, R6 ;  /* 0x0000000415087825 */ /* 0x000fca00078e0006 */
[----:B------:R-:W1:Y:S01]  /*1740*/  LDL R16, [R16] ;  /* 0x0000000010107983 */ /* 0x000e620000100800 */
[----:B---3--:R-:W-:-:S05]  /*1750*/  FADD R19, R0, R11 ;  /* 0x0000000b00137221 */ /* 0x008fca0000000000 */
[----:B------:R3:W-:Y:S04]  /*1760*/  STG.E desc[UR14][R12.64], R19 ;  /* 0x000000130c007986 */ /* 0x0007e8000c10190e */
[----:B------:R-:W1:Y:S01]  /*1770*/  LDG.E R9, desc[UR14][R8.64] ;  /* 0x0000000e08097981 */ /* 0x000e62000c1e1900 */
[C---:B------:R-:W-:Y:S01]  /*1780*/  IMAD.WIDE.U32 R14, R21.reuse, 0x4, R4 ;  /* 0x00000004150e7825 */ /* 0x040fe200078e0004 */
[----:B------:R-:W-:-:S04]  /*1790*/  IADD3 R54, PT, PT, R21, UR10, RZ ;  /* 0x0000000a15367c10 */ /* 0x000fc8000fffe0ff */
[----:B------:R-:W-:Y:S01]  /*17a0*/  ISETP.GE.AND P0, PT, R54, UR13, PT ;  /* 0x0000000d36007c0c */ /* 0x000fe2000bf06270 */
[----:B-1----:R-:W-:-:S05]  /*17b0*/  FADD R3, R16, R9 ;  /* 0x0000000910037221 */ /* 0x002fca0000000000 */
[----:B------:R3:W-:Y:S07]  /*17c0*/  STG.E desc[UR14][R14.64], R3 ;  /* 0x000000030e007986 */ /* 0x0007ee000c10190e */
[----:B------:R-:W-:Y:S05]  /*17d0*/  @!P0 BRA `(.L_x_50) ;  /* 0xfffffffc00788947 */ /* 0x000fea000383ffff */
[----:B------:R-:W-:Y:S05]  /*17e0*/  EXIT ;  /* 0x000000000000794d */ /* 0x000fea0003800000 */
.L_x_51:
        /* <DEDUP_REMOVED lines=9> */
.L_x_63:


//--------------------- .text._Z7maxpoolPfS_iiii  --------------------------
	.section	.text._Z7maxpoolPfS_iiii,"ax",@progbits
	.align	128
        .global         _Z7maxpoolPfS_iiii
        .type           _Z7maxpoolPfS_iiii,@function
        .size           _Z7maxpoolPfS_iiii,(.L_x_64 - _Z7maxpoolPfS_iiii)
        .other          _Z7maxpoolPfS_iiii,@"STO_CUDA_ENTRY STV_DEFAULT"
_Z7maxpoolPfS_iiii:
.text._Z7maxpoolPfS_iiii:
[----:B------:R-:W-:Y:S08]  /*0000*/  LDC R1, c[0x0][0x37c] ;  /* 0x0000df00ff017b82 */ /* 0x000ff00000000800 */
[----:B------:R-:W0:Y:S02]  /*0010*/  LDC R11, c[0x0][0x390] ;  /* 0x0000e400ff0b7b82 */ /* 0x000e240000000800 */
[----:B0-----:R-:W-:-:S13]  /*0020*/  ISETP.GE.AND P0, PT, R11, 0x1, PT ;  /* 0x000000010b00780c */ /* 0x001fda0003f06270 */
[----:B------:R-:W-:Y:S05]  /*0030*/  @!P0 EXIT ;  /* 0x000000000000894d */ /* 0x000fea0003800000 */
[----:B------:R-:W0:Y:S01]  /*0040*/  S2R R8, SR_TID.Y ;  /* 0x0000000000087919 */ /* 0x000e220000002200 */
[----:B------:R-:W1:Y:S01]  /*0050*/  LDC.64 R12, c[0x0][0x398] ;  /* 0x0000e600ff0c7b82 */ /* 0x000e620000000a00 */
[----:B------:R-:W-:Y:S01]  /*0060*/  ISETP.GE.U32.AND P0, PT, R11, 0x4, PT ;  /* 0x000000040b00780c */ /* 0x000fe20003f06070 */
[----:B------:R-:W-:Y:S01]  /*0070*/  UMOV UR4, 0x400 ;  /* 0x0000040000047882 */ /* 0x000fe20000000000 */
[----:B------:R-:W2:Y:S01]  /*0080*/  S2R R9, SR_TID.X ;  /* 0x0000000000097919 */ /* 0x000ea20000002100 */
[----:B------:R-:W3:Y:S04]  /*0090*/  LDCU.64 UR6, c[0x0][0x358] ;  /* 0x00006b00ff0677ac */ /* 0x000ee80008000a00 */
[----:B------:R-:W4:Y:S08]  /*00a0*/  S2UR UR5, SR_CgaCtaId ;  /* 0x00000000000579c3 */ /* 0x000f300000008800 */
[----:B------:R-:W5:Y:S08]  /*00b0*/  S2UR UR8, SR_CTAID.Y ;  /* 0x00000000000879c3 */ /* 0x000f700000002600 */
[----:B------:R-:W3:Y:S01]  /*00c0*/  S2UR UR9, SR_CTAID.X ;  /* 0x00000000000979c3 */ /* 0x000ee20000002500 */
[----:B-1----:R-:W-:-:S02]  /*00d0*/  LEA.HI R0, R13, R13, RZ, 0x1 ;  /* 0x0000000d0d007211 */ /* 0x002fc400078f08ff */
[----:B------:R-:W-:Y:S02]  /*00e0*/  LEA.HI R4, R12, R12, RZ, 0x1 ;  /* 0x0000000c0c047211 */ /* 0x000fe400078f08ff */
[----:B------:R-:W-:Y:S02]  /*00f0*/  SHF.R.S32.HI R0, RZ, 0x1, R0 ;  /* 0x00000001ff007819 */ /* 0x000fe40000011400 */
[----:B0-----:R-:W-:Y:S01]  /*0100*/  SHF.R.U32.HI R3, RZ, 0x1, R8 ;  /* 0x00000001ff037819 */ /* 0x001fe20000011608 */
[----:B----4-:R-:W-:Y:S01]  /*0110*/  ULEA UR4, UR5, UR4, 0x18 ;  /* 0x0000000405047291 */ /* 0x010fe2000f8ec0ff */
[----:B------:R-:W-:Y:S02]  /*0120*/  SHF.R.S32.HI R5, RZ, 0x1, R4 ;  /* 0x00000001ff057819 */ /* 0x000fe40000011404 */
[----:B--2---:R-:W-:-:S03]  /*0130*/  LOP3.LUT R6, R9, 0x1, R8, 0xc8, !PT ;  /* 0x0000000109067812 */ /* 0x004fc600078ec808 */
[----:B------:R-:W-:Y:S01]  /*0140*/  LEA R2, R9, UR4, 0x7 ;  /* 0x0000000409027c11 */ /* 0x000fe2000f8e38ff */
[----:B-----5:R-:W-:Y:S01]  /*0150*/  IMAD R7, R0, UR8, R3 ;  /* 0x0000000800077c24 */ /* 0x020fe2000f8e0203 */
[----:B------:R-:W-:Y:S01]  /*0160*/  SHF.R.U32.HI R3, RZ, 0x1, R9 ;  /* 0x00000001ff037819 */ /* 0x000fe20000011609 */
[C---:B---3--:R-:W-:Y:S02]  /*0170*/  IMAD R0, R13.reuse, UR9, RZ ;  /* 0x000000090d007c24 */ /* 0x048fe4000f8e02ff */
[----:B------:R-:W-:-:S03]  /*0180*/  IMAD R13, R13, UR8, R8 ;  /* 0x000000080d0d7c24 */ /* 0x000fc6000f8e0208 */
[C---:B------:R-:W-:Y:S01]  /*0190*/  LEA.HI R10, R0.reuse, R3, RZ, 0x1f ;  /* 0x00000003000a7211 */ /* 0x040fe200078ff8ff */
[----:B------:R-:W-:Y:S02]  /*01a0*/  IMAD.IADD R3, R0, 0x1, R9 ;  /* 0x0000000100037824 */ /* 0x000fe400078e0209 */
[----:B------:R-:W-:Y:S01]  /*01b0*/  IMAD R0, R8, 0x4, R2 ;  /* 0x0000000408007824 */ /* 0x000fe200078e0202 */
[----:B------:R-:W-:Y:S01]  /*01c0*/  LOP3.LUT R8, R11, 0x3, RZ, 0xc0, !PT ;  /* 0x000000030b087812 */ /* 0x000fe200078ec0ff */
[----:B------:R-:W-:Y:S02]  /*01d0*/  IMAD R10, R10, R5, R7 ;  /* 0x000000050a0a7224 */ /* 0x000fe400078e0207 */
[----:B------:R-:W-:Y:S02]  /*01e0*/  IMAD R12, R3, R12, R13 ;  /* 0x0000000c030c7224 */ /* 0x000fe400078e020d */
[----:B------:R-:W-:Y:S01]  /*01f0*/  IMAD.MOV.U32 R7, RZ, RZ, RZ ;  /* 0x000000ffff077224 */ /* 0x000fe200078e00ff */
[----:B------:R-:W-:Y:S06]  /*0200*/  @!P0 BRA `(.L_x_52) ;  /* 0x0000000400248947 */ /* 0x000fec0003800000 */
[----:B------:R-:W0:Y:S01]  /*0210*/  LDC.64 R2, c[0x0][0x380] ;  /* 0x0000e000ff027b82 */ /* 0x000e220000000a00 */
[----:B------:R-:W-:Y:S01]  /*0220*/  LOP3.LUT R7, R11, 0x7ffffffc, RZ, 0xc0, !PT ;  /* 0x7ffffffc0b077812 */ /* 0x000fe200078ec0ff */
[-C--:B------:R-:W-:Y:S01]  /*0230*/  IMAD R9, R10, R11.reuse, 0x1 ;  /* 0x000000010a097424 */ /* 0x080fe200078e020b */
[----:B------:R-:W-:Y:S01]  /*0240*/  ISETP.NE.AND P0, PT, R6, RZ, PT ;  /* 0x000000ff0600720c */ /* 0x000fe20003f05270 */
[----:B------:R-:W-:Y:S01]  /*0250*/  IMAD R11, R12, R11, 0x3 ;  /* 0x000000030c0b7424 */ /* 0x000fe200078e020b */
[----:B------:R-:W-:-:S03]  /*0260*/  IADD3 R13, PT, PT, -R7, RZ, RZ ;  /* 0x000000ff070d7210 */ /* 0x000fc60007ffe1ff */
[----:B------:R-:W1:Y:S08]  /*0270*/  LDC.64 R4, c[0x0][0x388] ;  /* 0x0000e200ff047b82 */ /* 0x000e700000000a00 */
.L_x_55:
[----:B0-2---:R-:W-:Y:S01]  /*0280*/  VIADD R17, R11, 0xfffffffd ;  /* 0xfffffffd0b117836 */ /* 0x005fe20000000000 */
[----:B------:R-:W2:Y:S03]  /*0290*/  @!P0 LDC.64 R14, c[0x0][0x388] ;  /* 0x0000e200ff0e8b82 */ /* 0x000ea60000000a00 */
[----:B0-----:R-:W-:-:S06]  /*02a0*/  IMAD.WIDE.U32 R16, R17, 0x4, R2 ;  /* 0x0000000411107825 */ /* 0x001fcc00078e0002 */
[----:B------:R-:W3:Y:S01]  /*02b0*/  LDG.E R17, desc[UR6][R16.64] ;  /* 0x0000000610117981 */ /* 0x000ee2000c1e1900 */
[----:B------:R-:W-:-:S04]  /*02c0*/  @!P0 VIADD R23, R9, 0xffffffff ;  /* 0xffffffff09178836 */ /* 0x000fc80000000000 */
[----:B--2---:R-:W-:Y:S01]  /*02d0*/  @!P0 IMAD.WIDE.U32 R14, R23, 0x4, R14 ;  /* 0x00000004170e8825 */ /* 0x004fe200078e000e */
[----:B---3--:R-:W-:Y:S01]  /*02e0*/  STS [R0], R17 ;  /* 0x0000001100007388 */ /* 0x008fe20000000800 */
[----:B------:R-:W-:Y:S06]  /*02f0*/  BAR.SYNC.DEFER_BLOCKING 0x0 ;  /* 0x0000000000007b1d */ /* 0x000fec0000010000 */
[----:B------:R-:W-:Y:S04]  /*0300*/  @!P0 LDS R18, [R0] ;  /* 0x0000000000128984 */ /* 0x000fe80000000800 */
[----:B------:R-:W-:Y:S04]  /*0310*/  @!P0 LDS R19, [R0+0x4] ;  /* 0x0000040000138984 */ /* 0x000fe80000000800 */
[----:B------:R-:W0:Y:S04]  /*0320*/  @!P0 LDS R20, [R0+0x80] ;  /* 0x0000800000148984 */ /* 0x000e280000000800 */
[----:B------:R-:W2:Y:S01]  /*0330*/  @!P0 LDS R21, [R0+0x84] ;  /* 0x0000840000158984 */ /* 0x000ea20000000800 */
[----:B0-----:R-:W-:-:S02]  /*0340*/  @!P0 FMNMX3 R18, R18, R19, R20, !PT ;  /* 0x0000001312128276 */ /* 0x001fc40007800014 */
[----:B------:R-:W-:Y:S02]  /*0350*/  IADD3 R19, PT, PT, R11, -0x2, RZ ;  /* 0xfffffffe0b137810 */ /* 0x000fe40007ffe0ff */
[----:B--2---:R-:W-:-:S03]  /*0360*/  @!P0 FMNMX R21, R18, R21, !PT ;  /* 0x0000001512158209 */ /* 0x004fc60007800000 */
[----:B------:R-:W-:Y:S02]  /*0370*/  IMAD.WIDE.U32 R18, R19, 0x4, R2 ;  /* 0x0000000413127825 */ /* 0x000fe400078e0002 */
[----:B------:R0:W-:Y:S04]  /*0380*/  @!P0 STG.E desc[UR6][R14.64], R21 ;  /* 0x000000150e008986 */ /* 0x0001e8000c101906 */
[----:B------:R-:W2:Y:S01]  /*0390*/  LDG.E R19, desc[UR6][R18.64] ;  /* 0x0000000612137981 */ /* 0x000ea2000c1e1900 */
[----:B------:R-:W-:Y:S01]  /*03a0*/  ISETP.NE.AND P0, PT, R6, RZ, PT ;  /* 0x000000ff0600720c */ /* 0x000fe20003f05270 */
[----:B0-----:R-:W-:-:S12]  /*03b0*/  VIADD R15, R11, 0xffffffff ;  /* 0xffffffff0b0f7836 */ /* 0x001fd80000000000 */
[----:B------:R-:W0:Y:S02]  /*03c0*/  @!P0 LDC.64 R16, c[0x0][0x388] ;  /* 0x0000e200ff108b82 */ /* 0x000e240000000a00 */
[----:B0-----:R-:W-:Y:S01]  /*03d0*/  @!P0 IMAD.WIDE.U32 R16, R9, 0x4, R16 ;  /* 0x0000000409108825 */ /* 0x001fe200078e0010 */
[----:B--2---:R0:W-:Y:S05]  /*03e0*/  STS [R0], R19 ;  /* 0x0000001300007388 */ /* 0x0041ea0000000800 */
[----:B------:R-:W-:Y:S01]  /*03f0*/  BAR.SYNC.DEFER_BLOCKING 0x0 ;  /* 0x0000000000007b1d */ /* 0x000fe20000010000 */
[----:B0-----:R-:W-:-:S07]  /*0400*/  IMAD.WIDE.U32 R18, R15, 0x4, R2 ;  /* 0x000000040f127825 */ /* 0x001fce00078e0002 */
[----:B------:R-:W0:Y:S01]  /*0410*/  @!P0 LDC.64 R14, c[0x0][0x388] ;  /* 0x0000e200ff0e8b82 */ /* 0x000e220000000a00 */
[----:B------:R-:W-:Y:S04]  /*0420*/  @!P0 LDS R20, [R0] ;  /* 0x0000000000148984 */ /* 0x000fe80000000800 */
[----:B------:R-:W-:Y:S04]  /*0430*/  @!P0 LDS R23, [R0+0x4] ;  /* 0x0000040000178984 */ /* 0x000fe80000000800 */
[----:B------:R-:W2:Y:S04]  /*0440*/  @!P0 LDS R22, [R0+0x80] ;  /* 0x0000800000168984 */ /* 0x000ea80000000800 */
[----:B------:R-:W3:Y:S01]  /*0450*/  @!P0 LDS R25, [R0+0x84] ;  /* 0x0000840000198984 */ /* 0x000ee20000000800 */
[----:B--2---:R-:W-:-:S04]  /*0460*/  @!P0 FMNMX3 R20, R20, R23, R22, !PT ;  /* 0x0000001714148276 */ /* 0x004fc80007800016 */
[----:B---3--:R-:W-:-:S05]  /*0470*/  @!P0 FMNMX R25, R20, R25, !PT ;  /* 0x0000001914198209 */ /* 0x008fca0007800000 */
[----:B------:R2:W-:Y:S04]  /*0480*/  @!P0 STG.E desc[UR6][R16.64], R25 ;  /* 0x0000001910008986 */ /* 0x0005e8000c101906 */
[----:B------:R-:W3:Y:S01]  /*0490*/  LDG.E R19, desc[UR6][R18.64] ;  /* 0x0000000612137981 */ /* 0x000ee2000c1e1900 */
[----:B------:R-:W-:-:S04]  /*04a0*/  @!P0 VIADD R27, R9, 0x1 ;  /* 0x00000001091b8836 */ /* 0x000fc80000000000 */
[----:B0-----:R-:W-:-:S04]  /*04b0*/  @!P0 IMAD.WIDE.U32 R14, R27, 0x4, R14 ;  /* 0x000000041b0e8825 */ /* 0x001fc800078e000e */
[----:B--2---:R-:W-:Y:S01]  /*04c0*/  IMAD.WIDE.U32 R16, R11, 0x4, R2 ;  /* 0x000000040b107825 */ /* 0x004fe200078e0002 */
[----:B---3--:R-:W-:Y:S01]  /*04d0*/  STS [R0], R19 ;  /* 0x0000001300007388 */ /* 0x008fe20000000800 */
[----:B------:R-:W-:Y:S06]  /*04e0*/  BAR.SYNC.DEFER_BLOCKING 0x0 ;  /* 0x0000000000007b1d */ /* 0x000fec0000010000 */
[----:B------:R-:W-:Y:S04]  /*04f0*/  @!P0 LDS R20, [R0] ;  /* 0x0000000000148984 */ /* 0x000fe80000000800 */
[----:B------:R-:W-:Y:S04]  /*0500*/  @!P0 LDS R21, [R0+0x4] ;  /* 0x0000040000158984 */ /* 0x000fe80000000800 */
[----:B------:R-:W0:Y:S04]  /*0510*/  @!P0 LDS R22, [R0+0x80] ;  /* 0x0000800000168984 */ /* 0x000e280000000800 */
[----:B------:R-:W2:Y:S01]  /*0520*/  @!P0 LDS R23, [R0+0x84] ;  /* 0x0000840000178984 */ /* 0x000ea20000000800 */
[----:B0-----:R-:W-:-:S04]  /*0530*/  @!P0 FMNMX3 R20, R20, R21, R22, !PT ;  /* 0x0000001514148276 */ /* 0x001fc80007800016 */
[----:B--2---:R-:W-:-:S05]  /*0540*/  @!P0 FMNMX R23, R20, R23, !PT ;  /* 0x0000001714178209 */ /* 0x004fca0007800000 */
[----:B------:R0:W-:Y:S04]  /*0550*/  @!P0 STG.E desc[UR6][R14.64], R23 ;  /* 0x000000170e008986 */ /* 0x0001e8000c101906 */
[----:B------:R-:W2:Y:S01]  /*0560*/  LDG.E R17, desc[UR6][R16.64] ;  /* 0x0000000610117981 */ /* 0x000ea2000c1e1900 */
[----:B------:R-:W-:Y:S01]  /*0570*/  IADD3 R13, PT, PT, R13, 0x4, RZ ;  /* 0x000000040d0d7810 */ /* 0x000fe20007ffe0ff */
[----:B------:R-:W-:Y:S03]  /*0580*/  BSSY.RECONVERGENT B0, `(.L_x_53) ;  /* 0x000000e000007945 */ /* 0x000fe60003800200 */
[----:B------:R-:W-:Y:S01]  /*0590*/  ISETP.NE.AND P1, PT, R13, RZ, PT ;  /* 0x000000ff0d00720c */ /* 0x000fe20003f25270 */
[----:B--2---:R0:W-:Y:S01]  /*05a0*/  STS [R0], R17 ;  /* 0x0000001100007388 */ /* 0x0041e20000000800 */
[----:B------:R-:W-:Y:S06]  /*05b0*/  BAR.SYNC.DEFER_BLOCKING 0x0 ;  /* 0x0000000000007b1d */ /* 0x000fec0000010000 */
[----:B------:R-:W-:Y:S05]  /*05c0*/  @P0 BRA `(.L_x_54) ;  /* 0x0000000000240947 */ /* 0x000fea0003800000 */
[----:B0-----:R-:W-:Y:S01]  /*05d0*/  LDS R14, [R0] ;  /* 0x00000000000e7984 */ /* 0x001fe20000000800 */
[----:B------:R-:W-:-:S03]  /*05e0*/  VIADD R19, R9, 0x2 ;  /* 0x0000000209137836 */ /* 0x000fc60000000000 */
[----:B------:R-:W-:Y:S04]  /*05f0*/  LDS R15, [R0+0x4] ;  /* 0x00000400000f7984 */ /* 0x000fe80000000800 */
[----:B------:R-:W0:Y:S04]  /*0600*/  LDS R16, [R0+0x80] ;  /* 0x0000800000107984 */ /* 0x000e280000000800 */
[----:B------:R-:W2:Y:S01]  /*0610*/  LDS R17, [R0+0x84] ;  /* 0x0000840000117984 */ /* 0x000ea20000000800 */
[----:B0-----:R-:W-:Y:S01]  /*0620*/  FMNMX3 R16, R14, R15, R16, !PT ;  /* 0x0000000f0e107276 */ /* 0x001fe20007800010 */
[----:B-1----:R-:W-:-:S03]  /*0630*/  IMAD.WIDE.U32 R14, R19, 0x4, R4 ;  /* 0x00000004130e7825 */ /* 0x002fc600078e0004 */
[----:B--2---:R-:W-:-:S05]  /*0640*/  FMNMX R17, R16, R17, !PT ;  /* 0x0000001110117209 */ /* 0x004fca0007800000 */
[----:B------:R2:W-:Y:S02]  /*0650*/  STG.E desc[UR6][R14.64], R17 ;  /* 0x000000110e007986 */ /* 0x0005e4000c101906 */
.L_x_54:
[----:B------:R-:W-:Y:S05]  /*0660*/  BSYNC.RECONVERGENT B0 ;  /* 0x0000000000007941 */ /* 0x000fea0003800200 */
.L_x_53:
[----:B------:R-:W-:Y:S01]  /*0670*/  VIADD R11, R11, 0x4 ;  /* 0x000000040b0b7836 */ /* 0x000fe20000000000 */
[----:B------:R-:W-:Y:S01]  /*0680*/  IADD3 R9, PT, PT, R9, 0x4, RZ ;  /* 0x0000000409097810 */ /* 0x000fe20007ffe0ff */
[----:B------:R-:W-:Y:S06]  /*0690*/  @P1 BRA `(.L_x_55) ;  /* 0xfffffff800f81947 */ /* 0x000fec000383ffff */
.L_x_52:
[----:B------:R-:W-:-:S13]  /*06a0*/  ISETP.NE.AND P0, PT, R8, RZ, PT ;  /* 0x000000ff0800720c */ /* 0x000fda0003f05270 */
[----:B------:R-:W-:Y:S05]  /*06b0*/  @!P0 EXIT ;  /* 0x000000000000894d */ /* 0x000fea0003800000 */
[----:B------:R-:W3:Y:S01]  /*06c0*/  LDC.64 R2, c[0x0][0x380] ;  /* 0x0000e000ff027b82 */ /* 0x000ee20000000a00 */
[----:B------:R-:W4:Y:S07]  /*06d0*/  LDCU UR4, c[0x0][0x390] ;  /* 0x00007200ff0477ac */ /* 0x000f2e0008000800 */
[----:B-1----:R-:W1:Y:S01]  /*06e0*/  LDC.64 R4, c[0x0][0x388] ;  /* 0x0000e200ff047b82 */ /* 0x002e620000000a00 */
[--C-:B----4-:R-:W-:Y:S02]  /*06f0*/  IMAD R11, R10, UR4, R7.reuse ;  /* 0x000000040a0b7c24 */ /* 0x110fe4000f8e0207 */
[----:B------:R-:W-:-:S02]  /*0700*/  IMAD R7, R12, UR4, R7 ;  /* 0x000000040c077c24 */ /* 0x000fc4000f8e0207 */
[----:B------:R-:W-:-:S07]  /*0710*/  IMAD.MOV R10, RZ, RZ, -R8 ;  /* 0x000000ffff0a7224 */ /* 0x000fce00078e0a08 */
.L_x_58:
[----:B---34-:R-:W-:-:S06]  /*0720*/  IMAD.WIDE.U32 R8, R7, 0x4, R2 ;  /* 0x0000000407087825 */ /* 0x018fcc00078e0002 */
[----:B------:R-:W3:Y:S01]  /*0730*/  LDG.E R9, desc[UR6][R8.64] ;  /* 0x0000000608097981 */ /* 0x000ee2000c1e1900 */
[----:B------:R-:W-:Y:S01]  /*0740*/  ISETP.NE.AND P1, PT, R6, RZ, PT ;  /* 0x000000ff0600720c */ /* 0x000fe20003f25270 */
[----:B------:R-:W-:Y:S01]  /*0750*/  VIADD R10, R10, 0x1 ;  /* 0x000000010a0a7836 */ /* 0x000fe20000000000 */
[----:B------:R-:W-:Y:S04]  /*0760*/  BSSY.RECONVERGENT B0, `(.L_x_56) ;  /* 0x000000d000007945 */ /* 0x000fe80003800200 */
[----:B------:R-:W-:Y:S01]  /*0770*/  ISETP.NE.AND P0, PT, R10, RZ, PT ;  /* 0x000000ff0a00720c */ /* 0x000fe20003f05270 */
[----:B---3--:R3:W-:Y:S01]  /*0780*/  STS [R0], R9 ;  /* 0x0000000900007388 */ /* 0x0087e20000000800 */
[----:B------:R-:W-:Y:S06]  /*0790*/  BAR.SYNC.DEFER_BLOCKING 0x0 ;  /* 0x0000000000007b1d */ /* 0x000fec0000010000 */
[----:B------:R-:W-:Y:S05]  /*07a0*/  @P1 BRA `(.L_x_57) ;  /* 0x0000000000201947 */ /* 0x000fea0003800000 */
[----:B------:R-:W-:Y:S04]  /*07b0*/  LDS R8, [R0] ;  /* 0x0000000000087984 */ /* 0x000fe80000000800 */
[----:B---3--:R-:W-:Y:S04]  /*07c0*/  LDS R9, [R0+0x4] ;  /* 0x0000040000097984 */ /* 0x008fe80000000800 */
[----:B------:R-:W3:Y:S04]  /*07d0*/  LDS R12, [R0+0x80] ;  /* 0x00008000000c7984 */ /* 0x000ee80000000800 */
[----:B------:R-:W4:Y:S01]  /*07e0*/  LDS R13, [R0+0x84] ;  /* 0x00008400000d7984 */ /* 0x000f220000000800 */
[----:B---3--:R-:W-:Y:S01]  /*07f0*/  FMNMX3 R12, R8, R9, R12, !PT ;  /* 0x00000009080c7276 */ /* 0x008fe2000780000c */
[----:B-1----:R-:W-:-:S03]  /*0800*/  IMAD.WIDE.U32 R8, R11, 0x4, R4 ;  /* 0x000000040b087825 */ /* 0x002fc600078e0004 */
[----:B----4-:R-:W-:-:S05]  /*0810*/  FMNMX R13, R12, R13, !PT ;  /* 0x0000000d0c0d7209 */ /* 0x010fca0007800000 */
[----:B------:R4:W-:Y:S02]  /*0820*/  STG.E desc[UR6][R8.64], R13 ;  /* 0x0000000d08007986 */ /* 0x0009e4000c101906 */
.L_x_57:
[----:B------:R-:W-:Y:S05]  /*0830*/  BSYNC.RECONVERGENT B0 ;  /* 0x0000000000007941 */ /* 0x000fea0003800200 */
.L_x_56:
[----:B------:R-:W-:Y:S01]  /*0840*/  IADD3 R7, PT, PT, R7, 0x1, RZ ;  /* 0x0000000107077810 */ /* 0x000fe20007ffe0ff */
[----:B------:R-:W-:Y:S01]  /*0850*/  VIADD R11, R11, 0x1 ;  /* 0x000000010b0b7836 */ /* 0x000fe20000000000 */
[----:B------:R-:W-:Y:S06]  /*0860*/  @P0 BRA `(.L_x_58) ;  /* 0xfffffffc00ac0947 */ /* 0x000fec000383ffff */
[----:B------:R-:W-:Y:S05]  /*0870*/  EXIT ;  /* 0x000000000000794d */ /* 0x000fea0003800000 */
.L_x_59:
        /* <DEDUP_REMOVED lines=16> */
.L_x_64:


//--------------------- .nv.shared._Z11convolutionPfPKfS_S_iiii --------------------------
	.section	.nv.shared._Z11convolutionPfPKfS_S_iiii,"aw",@nobits
	.sectionflags	@""
	.align	4
.nv.shared._Z11convolutionPfPKfS_S_iiii:
	.zero		5648


//--------------------- .nv.shared.reserved.0     --------------------------
	.section	.nv.shared.reserved.0,"aw",@nobits
	.weak		__nv_reservedSMEM_offset_0_alias
	.size		__nv_reservedSMEM_offset_0_alias, 0, 64
	.other		__nv_reservedSMEM_offset_0_alias,@"STO_CUDA_RESERVED_SHARED STV_DEFAULT"
__nv_reservedSMEM_offset_0_alias:
	.zero		0
	.zero		64


//--------------------- .nv.shared._Z6fully3PfPKfS_iiS_ --------------------------
	.section	.nv.shared._Z6fully3PfPKfS_iiS_,"aw",@nobits
	.sectionflags	@""
	.align	4
.nv.shared._Z6fully3PfPKfS_iiS_:
	.zero		17408


//--------------------- .nv.shared._Z6fully2PfPKfS_iiS_ --------------------------
	.section	.nv.shared._Z6fully2PfPKfS_iiS_,"aw",@nobits
	.sectionflags	@""
	.align	4
.nv.shared._Z6fully2PfPKfS_iiS_:
	.zero		17408


//--------------------- .nv.shared._Z6fully1PfPKfS_iiS_ --------------------------
	.section	.nv.shared._Z6fully1PfPKfS_iiS_,"aw",@nobits
	.sectionflags	@""
	.align	4
.nv.shared._Z6fully1PfPKfS_iiS_:
	.zero		1220


//--------------------- .nv.shared._Z7maxpoolPfS_iiii --------------------------
	.section	.nv.shared._Z7maxpoolPfS_iiii,"aw",@nobits
	.sectionflags	@""
	.align	4
.nv.shared._Z7maxpoolPfS_iiii:
	.zero		5120


//--------------------- .nv.constant0._Z11convolutionPfPKfS_S_iiii --------------------------
	.section	.nv.constant0._Z11convolutionPfPKfS_S_iiii,"a",@progbits
	.sectionflags	@""
	.align	4
.nv.constant0._Z11convolutionPfPKfS_S_iiii:
	.zero		944


//--------------------- .nv.constant0._Z6fully3PfPKfS_iiS_ --------------------------
	.section	.nv.constant0._Z6fully3PfPKfS_iiS_,"a",@progbits
	.sectionflags	@""
	.align	4
.nv.constant0._Z6fully3PfPKfS_iiS_:
	.zero		936


//--------------------- .nv.constant0._Z6fully2PfPKfS_iiS_ --------------------------
	.section	.nv.constant0._Z6fully2PfPKfS_iiS_,"a",@progbits
	.sectionflags	@""
	.align	4
.nv.constant0._Z6fully2PfPKfS_iiS_:
	.zero		936


//--------------------- .nv.constant0._Z6fully1PfPKfS_iiS_ --------------------------
	.section	.nv.constant0._Z6fully1PfPKfS_iiS_,"a",@progbits
	.sectionflags	@""
	.align	4
.nv.constant0._Z6fully1PfPKfS_iiS_:
	.zero		936


//--------------------- .nv.constant0._Z7maxpoolPfS_iiii --------------------------
	.section	.nv.constant0._Z7maxpoolPfS_iiii,"a",@progbits
	.sectionflags	@""
	.align	4
.nv.constant0._Z7maxpoolPfS_iiii:
	.zero		928


//--------------------- SYMBOLS --------------------------

	.type		.nv.reservedSmem.offset0,@object
	.size		.nv.reservedSmem.offset0,0x4
	.type		.nv.reservedSmem.cap,@object
	.size		.nv.reservedSmem.cap,0x4
